	.target	sm_90a

	.elftype	@"ET_EXEC"


//--------------------- .note.nv.tkinfo           --------------------------
	.section	.note.nv.tkinfo,"",@"SHT_NOTE"
	.sectionflags	@"SHF_NOTE_NV_TKINFO"
	.tkinfo
        /*0018*/ 	.word	0x00000002
        /*0030*/ 	.string	""
        /*0030*/ 	.string	"ptxas"
        /*0030*/ 	.string	"Cuda compilation tools, release 13.0, V13.0.88"
        /*0030*/ 	.string	"Build cuda_13.0.r13.0/compiler.36424714_0"
        /*0030*/ 	.string	"-arch sm_90a -m 64 "



//--------------------- .note.nv.cuinfo           --------------------------
	.section	.note.nv.cuinfo,"",@"SHT_NOTE"
	.sectionflags	@"SHF_NOTE_NV_CUINFO"
        /*0018*/ 	.short	0x0002
        /*001a*/ 	.short	0x005a
        /*001c*/ 	.short	0x0082
	.zero		2


//--------------------- .nv.info                  --------------------------
	.section	.nv.info,"",@"SHT_CUDA_INFO"
	.align	4


	//----- nvinfo : EIATTR_REGCOUNT
	.align		4
        /*0000*/ 	.byte	0x04, 0x2f
        /*0002*/ 	.short	(.L_12 - .L_11)
	.align		4
.L_11:
        /*0004*/ 	.word	index@(_ZN7cutlass13device_kernelIN5flash19enable_sm80_to_sm89INS1_16FlashAttnFwdSm80INS1_25CollectiveMainloopFwdSm80ILi4ELi1ELb0EN4cute5tupleIJNS5_1CILi128EEENS7_ILi80EEENS7_ILi64EEEEEELi64ENS_10bfloat16_tEfNS_4arch4Sm80ELb1ELb0ELb0ELb1ELb0ELb1ELb1ELb1EEENS1_21CollectiveEpilogueFwdINS6_IJS8_SA_S9_EEENS6_IJNS7_ILi1EEESI_SI_EEESC_SE_Li128ELb1ELb1ELb1ELb0EEENS1_36VarlenDynamicPersistentTileSchedulerILi128ELi80ELi128ELi128ELb1ELb1ELb0ELb1ELb1ELb1EEEEEEEEEvNT_6ParamsE)
        /*0008*/ 	.word	0x00000004


	//----- nvinfo : EIATTR_FRAME_SIZE
	.align		4
.L_12:
        /*000c*/ 	.byte	0x04, 0x11
        /*000e*/ 	.short	(.L_14 - .L_13)
	.align		4
.L_13:
        /*0010*/ 	.word	index@(_ZN7cutlass13device_kernelIN5flash19enable_sm80_to_sm89INS1_16FlashAttnFwdSm80INS1_25CollectiveMainloopFwdSm80ILi4ELi1ELb0EN4cute5tupleIJNS5_1CILi128EEENS7_ILi80EEENS7_ILi64EEEEEELi64ENS_10bfloat16_tEfNS_4arch4Sm80ELb1ELb0ELb0ELb1ELb0ELb1ELb1ELb1EEENS1_21CollectiveEpilogueFwdINS6_IJS8_SA_S9_EEENS6_IJNS7_ILi1EEESI_SI_EEESC_SE_Li128ELb1ELb1ELb1ELb0EEENS1_36VarlenDynamicPersistentTileSchedulerILi128ELi80ELi128ELi128ELb1ELb1ELb0ELb1ELb1ELb1EEEEEEEEEvNT_6ParamsE)
        /*0014*/ 	.word	0x00000000


	//----- nvinfo : EIATTR_REGCOUNT
	.align		4
.L_14:
        /*0018*/ 	.byte	0x04, 0x2f
        /*001a*/ 	.short	(.L_16 - .L_15)
	.align		4
.L_15:
        /*001c*/ 	.word	index@(_ZN7cutlass13device_kernelIN5flash19enable_sm80_to_sm89INS1_16FlashAttnFwdSm80INS1_25CollectiveMainloopFwdSm80ILi4ELi1ELb0EN4cute5tupleIJNS5_1CILi128EEENS7_ILi80EEENS7_ILi64EEEEEELi64ENS_10bfloat16_tEfNS_4arch4Sm80ELb1ELb0ELb0ELb1ELb0ELb0ELb1ELb1EEENS1_21CollectiveEpilogueFwdINS6_IJS8_SA_S9_EEENS6_IJNS7_ILi1EEESI_SI_EEESC_SE_Li128ELb1ELb1ELb1ELb0EEENS1_36VarlenDynamicPersistentTileSchedulerILi128ELi80ELi128ELi128ELb1ELb1ELb0ELb1ELb1ELb1EEEEEEEEEvNT_6ParamsE)
        /*0020*/ 	.word	0x00000004


	//----- nvinfo : EIATTR_FRAME_SIZE
	.align		4
.L_16:
        /*0024*/ 	.byte	0x04, 0x11
        /*0026*/ 	.short	(.L_18 - .L_17)
	.align		4
.L_17:
        /*0028*/ 	.word	index@(_ZN7cutlass13device_kernelIN5flash19enable_sm80_to_sm89INS1_16FlashAttnFwdSm80INS1_25CollectiveMainloopFwdSm80ILi4ELi1ELb0EN4cute5tupleIJNS5_1CILi128EEENS7_ILi80EEENS7_ILi64EEEEEELi64ENS_10bfloat16_tEfNS_4arch4Sm80ELb1ELb0ELb0ELb1ELb0ELb0ELb1ELb1EEENS1_21CollectiveEpilogueFwdINS6_IJS8_SA_S9_EEENS6_IJNS7_ILi1EEESI_SI_EEESC_SE_Li128ELb1ELb1ELb1ELb0EEENS1_36VarlenDynamicPersistentTileSchedulerILi128ELi80ELi128ELi128ELb1ELb1ELb0ELb1ELb1ELb1EEEEEEEEEvNT_6ParamsE)
        /*002c*/ 	.word	0x00000000


	//----- nvinfo : EIATTR_REGCOUNT
	.align		4
.L_18:
        /*0030*/ 	.byte	0x04, 0x2f
        /*0032*/ 	.short	(.L_20 - .L_19)
	.align		4
.L_19:
        /*0034*/ 	.word	index@(_ZN7cutlass13device_kernelIN5flash19enable_sm80_to_sm89INS1_16FlashAttnFwdSm80INS1_25CollectiveMainloopFwdSm80ILi4ELi1ELb0EN4cute5tupleIJNS5_1CILi128EEENS7_ILi112EEENS7_ILi64EEEEEELi64ENS_10bfloat16_tEfNS_4arch4Sm80ELb1ELb0ELb0ELb0ELb0ELb0ELb1ELb1EEENS1_21CollectiveEpilogueFwdINS6_IJS8_SA_S9_EEENS6_IJNS7_ILi1EEESI_SI_EEESC_SE_Li128ELb0ELb1ELb1ELb0EEENS1_30DynamicPersistentTileSchedulerILi128ELi128ELb1ELb1ELb0EEEEEEEEEvNT_6ParamsE)
        /*0038*/ 	.word	0x00000004


	//----- nvinfo : EIATTR_FRAME_SIZE
	.align		4
.L_20:
        /*003c*/ 	.byte	0x04, 0x11
        /*003e*/ 	.short	(.L_22 - .L_21)
	.align		4
.L_21:
        /*0040*/ 	.word	index@(_ZN7cutlass13device_kernelIN5flash19enable_sm80_to_sm89INS1_16FlashAttnFwdSm80INS1_25CollectiveMainloopFwdSm80ILi4ELi1ELb0EN4cute5tupleIJNS5_1CILi128EEENS7_ILi112EEENS7_ILi64EEEEEELi64ENS_10bfloat16_tEfNS_4arch4Sm80ELb1ELb0ELb0ELb0ELb0ELb0ELb1ELb1EEENS1_21CollectiveEpilogueFwdINS6_IJS8_SA_S9_EEENS6_IJNS7_ILi1EEESI_SI_EEESC_SE_Li128ELb0ELb1ELb1ELb0EEENS1_30DynamicPersistentTileSchedulerILi128ELi128ELb1ELb1ELb0EEEEEEEEEvNT_6ParamsE)
        /*0044*/ 	.word	0x00000000


	//----- nvinfo : EIATTR_REGCOUNT
	.align		4
.L_22:
        /*0048*/ 	.byte	0x04, 0x2f
        /*004a*/ 	.short	(.L_24 - .L_23)
	.align		4
.L_23:
        /*004c*/ 	.word	index@(_ZN7cutlass13device_kernelIN5flash19enable_sm80_to_sm89INS1_16FlashAttnFwdSm80INS1_25CollectiveMainloopFwdSm80ILi4ELi1ELb0EN4cute5tupleIJNS5_1CILi128EEENS7_ILi80EEENS7_ILi64EEEEEELi64ENS_10bfloat16_tEfNS_4arch4Sm80ELb0ELb1ELb0ELb1ELb0ELb1ELb1ELb1EEENS1_21CollectiveEpilogueFwdINS6_IJS8_SA_S9_EEENS6_IJNS7_ILi1EEESI_SI_EEESC_SE_Li128ELb1ELb1ELb1ELb0EEENS1_36VarlenDynamicPersistentTileSchedulerILi128ELi80ELi128ELi128ELb1ELb1ELb0ELb1ELb0ELb1EEEEEEEEEvNT_6ParamsE)
        /*0050*/ 	.word	0x00000004


	//----- nvinfo : EIATTR_FRAME_SIZE
	.align		4
.L_24:
        /*0054*/ 	.byte	0x04, 0x11
        /*0056*/ 	.short	(.L_26 - .L_25)
	.align		4
.L_25:
        /*0058*/ 	.word	index@(_ZN7cutlass13device_kernelIN5flash19enable_sm80_to_sm89INS1_16FlashAttnFwdSm80INS1_25CollectiveMainloopFwdSm80ILi4ELi1ELb0EN4cute5tupleIJNS5_1CILi128EEENS7_ILi80EEENS7_ILi64EEEEEELi64ENS_10bfloat16_tEfNS_4arch4Sm80ELb0ELb1ELb0ELb1ELb0ELb1ELb1ELb1EEENS1_21CollectiveEpilogueFwdINS6_IJS8_SA_S9_EEENS6_IJNS7_ILi1EEESI_SI_EEESC_SE_Li128ELb1ELb1ELb1ELb0EEENS1_36VarlenDynamicPersistentTileSchedulerILi128ELi80ELi128ELi128ELb1ELb1ELb0ELb1ELb0ELb1EEEEEEEEEvNT_6ParamsE)
        /*005c*/ 	.word	0x00000000


	//----- nvinfo : EIATTR_REGCOUNT
	.align		4
.L_26:
        /*0060*/ 	.byte	0x04, 0x2f
        /*0062*/ 	.short	(.L_28 - .L_27)
	.align		4
.L_27:
        /*0064*/ 	.word	index@(_ZN7cutlass13device_kernelIN5flash19enable_sm80_to_sm89INS1_16FlashAttnFwdSm80INS1_25CollectiveMainloopFwdSm80ILi4ELi1ELb0EN4cute5tupleIJNS5_1CILi128EEENS7_ILi80EEENS7_ILi64EEEEEELi64ENS_10bfloat16_tEfNS_4arch4Sm80ELb0ELb1ELb0ELb1ELb0ELb0ELb1ELb1EEENS1_21CollectiveEpilogueFwdINS6_IJS8_SA_S9_EEENS6_IJNS7_ILi1EEESI_SI_EEESC_SE_Li128ELb1ELb1ELb1ELb0EEENS1_36VarlenDynamicPersistentTileSchedulerILi128ELi80ELi128ELi128ELb1ELb1ELb0ELb1ELb0ELb1EEEEEEEEEvNT_6ParamsE)
        /*0068*/ 	.word	0x00000004


	//----- nvinfo : EIATTR_FRAME_SIZE
	.align		4
.L_28:
        /*006c*/ 	.byte	0x04, 0x11
        /*006e*/ 	.short	(.L_30 - .L_29)
	.align		4
.L_29:
        /*0070*/ 	.word	index@(_ZN7cutlass13device_kernelIN5flash19enable_sm80_to_sm89INS1_16FlashAttnFwdSm80INS1_25CollectiveMainloopFwdSm80ILi4ELi1ELb0EN4cute5tupleIJNS5_1CILi128EEENS7_ILi80EEENS7_ILi64EEEEEELi64ENS_10bfloat16_tEfNS_4arch4Sm80ELb0ELb1ELb0ELb1ELb0ELb0ELb1ELb1EEENS1_21CollectiveEpilogueFwdINS6_IJS8_SA_S9_EEENS6_IJNS7_ILi1EEESI_SI_EEESC_SE_Li128ELb1ELb1ELb1ELb0EEENS1_36VarlenDynamicPersistentTileSchedulerILi128ELi80ELi128ELi128ELb1ELb1ELb0ELb1ELb0ELb1EEEEEEEEEvNT_6ParamsE)
        /*0074*/ 	.word	0x00000000


	//----- nvinfo : EIATTR_REGCOUNT
	.align		4
.L_30:
        /*0078*/ 	.byte	0x04, 0x2f
        /*007a*/ 	.short	(.L_32 - .L_31)
	.align		4
.L_31:
        /*007c*/ 	.word	index@(_ZN7cutlass13device_kernelIN5flash19enable_sm80_to_sm89INS1_16FlashAttnFwdSm80INS1_25CollectiveMainloopFwdSm80ILi4ELi1ELb0EN4cute5tupleIJNS5_1CILi128EEENS7_ILi96EEENS7_ILi64EEEEEELi64ENS_10bfloat16_tEfNS_4arch4Sm80ELb0ELb1ELb0ELb0ELb0ELb0ELb1ELb1EEENS1_21CollectiveEpilogueFwdINS6_IJS8_SA_S9_EEENS6_IJNS7_ILi1EEESI_SI_EEESC_SE_Li128ELb0ELb1ELb1ELb0EEENS1_19SingleTileSchedulerILb0ELb1ELb1ELi128EEEEEEEEEvNT_6ParamsE)
        /*0080*/ 	.word	0x00000004


	//----- nvinfo : EIATTR_FRAME_SIZE
	.align		4
.L_32:
        /*0084*/ 	.byte	0x04, 0x11
        /*0086*/ 	.short	(.L_34 - .L_33)
	.align		4
.L_33:
        /*0088*/ 	.word	index@(_ZN7cutlass13device_kernelIN5flash19enable_sm80_to_sm89INS1_16FlashAttnFwdSm80INS1_25CollectiveMainloopFwdSm80ILi4ELi1ELb0EN4cute5tupleIJNS5_1CILi128EEENS7_ILi96EEENS7_ILi64EEEEEELi64ENS_10bfloat16_tEfNS_4arch4Sm80ELb0ELb1ELb0ELb0ELb0ELb0ELb1ELb1EEENS1_21CollectiveEpilogueFwdINS6_IJS8_SA_S9_EEENS6_IJNS7_ILi1EEESI_SI_EEESC_SE_Li128ELb0ELb1ELb1ELb0EEENS1_19SingleTileSchedulerILb0ELb1ELb1ELi128EEEEEEEEEvNT_6ParamsE)
        /*008c*/ 	.word	0x00000000


	//----- nvinfo : EIATTR_REGCOUNT
	.align		4
.L_34:
        /*0090*/ 	.byte	0x04, 0x2f
        /*0092*/ 	.short	(.L_36 - .L_35)
	.align		4
.L_35:
        /*0094*/ 	.word	index@(_ZN7cutlass13device_kernelIN5flash19enable_sm80_to_sm89INS1_16FlashAttnFwdSm80INS1_25CollectiveMainloopFwdSm80ILi4ELi1ELb0EN4cute5tupleIJNS5_1CILi128EEENS7_ILi80EEENS7_ILi64EEEEEELi64ENS_10bfloat16_tEfNS_4arch4Sm80ELb0ELb0ELb0ELb1ELb0ELb1ELb1ELb1EEENS1_21CollectiveEpilogueFwdINS6_IJS8_SA_S9_EEENS6_IJNS7_ILi1EEESI_SI_EEESC_SE_Li128ELb1ELb1ELb1ELb0EEENS1_36VarlenDynamicPersistentTileSchedulerILi128ELi80ELi128ELi128ELb1ELb1ELb0ELb0ELb1ELb1EEEEEEEEEvNT_6ParamsE)
        /*0098*/ 	.word	0x00000004


	//----- nvinfo : EIATTR_FRAME_SIZE
	.align		4
.L_36:
        /*009c*/ 	.byte	0x04, 0x11
        /*009e*/ 	.short	(.L_38 - .L_37)
	.align		4
.L_37:
        /*00a0*/ 	.word	index@(_ZN7cutlass13device_kernelIN5flash19enable_sm80_to_sm89INS1_16FlashAttnFwdSm80INS1_25CollectiveMainloopFwdSm80ILi4ELi1ELb0EN4cute5tupleIJNS5_1CILi128EEENS7_ILi80EEENS7_ILi64EEEEEELi64ENS_10bfloat16_tEfNS_4arch4Sm80ELb0ELb0ELb0ELb1ELb0ELb1ELb1ELb1EEENS1_21CollectiveEpilogueFwdINS6_IJS8_SA_S9_EEENS6_IJNS7_ILi1EEESI_SI_EEESC_SE_Li128ELb1ELb1ELb1ELb0EEENS1_36VarlenDynamicPersistentTileSchedulerILi128ELi80ELi128ELi128ELb1ELb1ELb0ELb0ELb1ELb1EEEEEEEEEvNT_6ParamsE)
        /*00a4*/ 	.word	0x00000000


	//----- nvinfo : EIATTR_REGCOUNT
	.align		4
.L_38:
        /*00a8*/ 	.byte	0x04, 0x2f
        /*00aa*/ 	.short	(.L_40 - .L_39)
	.align		4
.L_39:
        /*00ac*/ 	.word	index@(_ZN7cutlass13device_kernelIN5flash19enable_sm80_to_sm89INS1_16FlashAttnFwdSm80INS1_25CollectiveMainloopFwdSm80ILi4ELi1ELb0EN4cute5tupleIJNS5_1CILi128EEENS7_ILi80EEENS7_ILi64EEEEEELi64ENS_10bfloat16_tEfNS_4arch4Sm80ELb0ELb0ELb0ELb1ELb0ELb0ELb1ELb1EEENS1_21CollectiveEpilogueFwdINS6_IJS8_SA_S9_EEENS6_IJNS7_ILi1EEESI_SI_EEESC_SE_Li128ELb1ELb1ELb1ELb0EEENS1_36VarlenDynamicPersistentTileSchedulerILi128ELi80ELi128ELi128ELb1ELb1ELb0ELb0ELb1ELb1EEEEEEEEEvNT_6ParamsE)
        /*00b0*/ 	.word	0x00000004


	//----- nvinfo : EIATTR_FRAME_SIZE
	.align		4
.L_40:
        /*00b4*/ 	.byte	0x04, 0x11
        /*00b6*/ 	.short	(.L_42 - .L_41)
	.align		4
.L_41:
        /*00b8*/ 	.word	index@(_ZN7cutlass13device_kernelIN5flash19enable_sm80_to_sm89INS1_16FlashAttnFwdSm80INS1_25CollectiveMainloopFwdSm80ILi4ELi1ELb0EN4cute5tupleIJNS5_1CILi128EEENS7_ILi80EEENS7_ILi64EEEEEELi64ENS_10bfloat16_tEfNS_4arch4Sm80ELb0ELb0ELb0ELb1ELb0ELb0ELb1ELb1EEENS1_21CollectiveEpilogueFwdINS6_IJS8_SA_S9_EEENS6_IJNS7_ILi1EEESI_SI_EEESC_SE_Li128ELb1ELb1ELb1ELb0EEENS1_36VarlenDynamicPersistentTileSchedulerILi128ELi80ELi128ELi128ELb1ELb1ELb0ELb0ELb1ELb1EEEEEEEEEvNT_6ParamsE)
        /*00bc*/ 	.word	0x00000000


	//----- nvinfo : EIATTR_REGCOUNT
	.align		4
.L_42:
        /*00c0*/ 	.byte	0x04, 0x2f
        /*00c2*/ 	.short	(.L_44 - .L_43)
	.align		4
.L_43:
        /*00c4*/ 	.word	index@(_ZN7cutlass13device_kernelIN5flash19enable_sm80_to_sm89INS1_16FlashAttnFwdSm80INS1_25CollectiveMainloopFwdSm80ILi4ELi1ELb0EN4cute5tupleIJNS5_1CILi128EEENS7_ILi112EEENS7_ILi64EEEEEELi64ENS_10bfloat16_tEfNS_4arch4Sm80ELb0ELb0ELb0ELb0ELb0ELb0ELb1ELb1EEENS1_21CollectiveEpilogueFwdINS6_IJS8_SA_S9_EEENS6_IJNS7_ILi1EEESI_SI_EEESC_SE_Li128ELb0ELb1ELb1ELb0EEENS1_19SingleTileSchedulerILb0ELb1ELb1ELi128EEEEEEEEEvNT_6ParamsE)
        /*00c8*/ 	.word	0x00000004


	//----- nvinfo : EIATTR_FRAME_SIZE
	.align		4
.L_44:
        /*00cc*/ 	.byte	0x04, 0x11
        /*00ce*/ 	.short	(.L_46 - .L_45)
	.align		4
.L_45:
        /*00d0*/ 	.word	index@(_ZN7cutlass13device_kernelIN5flash19enable_sm80_to_sm89INS1_16FlashAttnFwdSm80INS1_25CollectiveMainloopFwdSm80ILi4ELi1ELb0EN4cute5tupleIJNS5_1CILi128EEENS7_ILi112EEENS7_ILi64EEEEEELi64ENS_10bfloat16_tEfNS_4arch4Sm80ELb0ELb0ELb0ELb0ELb0ELb0ELb1ELb1EEENS1_21CollectiveEpilogueFwdINS6_IJS8_SA_S9_EEENS6_IJNS7_ILi1EEESI_SI_EEESC_SE_Li128ELb0ELb1ELb1ELb0EEENS1_19SingleTileSchedulerILb0ELb1ELb1ELi128EEEEEEEEEvNT_6ParamsE)
        /*00d4*/ 	.word	0x00000000


	//----- nvinfo : EIATTR_MIN_STACK_SIZE
	.align		4
.L_46:
        /*00d8*/ 	.byte	0x04, 0x12
        /*00da*/ 	.short	(.L_48 - .L_47)
	.align		4
.L_47:
        /*00dc*/ 	.word	index@(_ZN7cutlass13device_kernelIN5flash19enable_sm80_to_sm89INS1_16FlashAttnFwdSm80INS1_25CollectiveMainloopFwdSm80ILi4ELi1ELb0EN4cute5tupleIJNS5_1CILi128EEENS7_ILi112EEENS7_ILi64EEEEEELi64ENS_10bfloat16_tEfNS_4arch4Sm80ELb0ELb0ELb0ELb0ELb0ELb0ELb1ELb1EEENS1_21CollectiveEpilogueFwdINS6_IJS8_SA_S9_EEENS6_IJNS7_ILi1EEESI_SI_EEESC_SE_Li128ELb0ELb1ELb1ELb0EEENS1_19SingleTileSchedulerILb0ELb1ELb1ELi128EEEEEEEEEvNT_6ParamsE)
        /*00e0*/ 	.word	0x00000000


	//----- nvinfo : EIATTR_MIN_STACK_SIZE
	.align		4
.L_48:
        /*00e4*/ 	.byte	0x04, 0x12
        /*00e6*/ 	.short	(.L_50 - .L_49)
	.align		4
.L_49:
        /*00e8*/ 	.word	index@(_ZN7cutlass13device_kernelIN5flash19enable_sm80_to_sm89INS1_16FlashAttnFwdSm80INS1_25CollectiveMainloopFwdSm80ILi4ELi1ELb0EN4cute5tupleIJNS5_1CILi128EEENS7_ILi80EEENS7_ILi64EEEEEELi64ENS_10bfloat16_tEfNS_4arch4Sm80ELb0ELb0ELb0ELb1ELb0ELb0ELb1ELb1EEENS1_21CollectiveEpilogueFwdINS6_IJS8_SA_S9_EEENS6_IJNS7_ILi1EEESI_SI_EEESC_SE_Li128ELb1ELb1ELb1ELb0EEENS1_36VarlenDynamicPersistentTileSchedulerILi128ELi80ELi128ELi128ELb1ELb1ELb0ELb0ELb1ELb1EEEEEEEEEvNT_6ParamsE)
        /*00ec*/ 	.word	0x00000000


	//----- nvinfo : EIATTR_MIN_STACK_SIZE
	.align		4
.L_50:
        /*00f0*/ 	.byte	0x04, 0x12
        /*00f2*/ 	.short	(.L_52 - .L_51)
	.align		4
.L_51:
        /*00f4*/ 	.word	index@(_ZN7cutlass13device_kernelIN5flash19enable_sm80_to_sm89INS1_16FlashAttnFwdSm80INS1_25CollectiveMainloopFwdSm80ILi4ELi1ELb0EN4cute5tupleIJNS5_1CILi128EEENS7_ILi80EEENS7_ILi64EEEEEELi64ENS_10bfloat16_tEfNS_4arch4Sm80ELb0ELb0ELb0ELb1ELb0ELb1ELb1ELb1EEENS1_21CollectiveEpilogueFwdINS6_IJS8_SA_S9_EEENS6_IJNS7_ILi1EEESI_SI_EEESC_SE_Li128ELb1ELb1ELb1ELb0EEENS1_36VarlenDynamicPersistentTileSchedulerILi128ELi80ELi128ELi128ELb1ELb1ELb0ELb0ELb1ELb1EEEEEEEEEvNT_6ParamsE)
        /*00f8*/ 	.word	0x00000000


	//----- nvinfo : EIATTR_MIN_STACK_SIZE
	.align		4
.L_52:
        /*00fc*/ 	.byte	0x04, 0x12
        /*00fe*/ 	.short	(.L_54 - .L_53)
	.align		4
.L_53:
        /*0100*/ 	.word	index@(_ZN7cutlass13device_kernelIN5flash19enable_sm80_to_sm89INS1_16FlashAttnFwdSm80INS1_25CollectiveMainloopFwdSm80ILi4ELi1ELb0EN4cute5tupleIJNS5_1CILi128EEENS7_ILi96EEENS7_ILi64EEEEEELi64ENS_10bfloat16_tEfNS_4arch4Sm80ELb0ELb1ELb0ELb0ELb0ELb0ELb1ELb1EEENS1_21CollectiveEpilogueFwdINS6_IJS8_SA_S9_EEENS6_IJNS7_ILi1EEESI_SI_EEESC_SE_Li128ELb0ELb1ELb1ELb0EEENS1_19SingleTileSchedulerILb0ELb1ELb1ELi128EEEEEEEEEvNT_6ParamsE)
        /*0104*/ 	.word	0x00000000


	//----- nvinfo : EIATTR_MIN_STACK_SIZE
	.align		4
.L_54:
        /*0108*/ 	.byte	0x04, 0x12
        /*010a*/ 	.short	(.L_56 - .L_55)
	.align		4
.L_55:
        /*010c*/ 	.word	index@(_ZN7cutlass13device_kernelIN5flash19enable_sm80_to_sm89INS1_16FlashAttnFwdSm80INS1_25CollectiveMainloopFwdSm80ILi4ELi1ELb0EN4cute5tupleIJNS5_1CILi128EEENS7_ILi80EEENS7_ILi64EEEEEELi64ENS_10bfloat16_tEfNS_4arch4Sm80ELb0ELb1ELb0ELb1ELb0ELb0ELb1ELb1EEENS1_21CollectiveEpilogueFwdINS6_IJS8_SA_S9_EEENS6_IJNS7_ILi1EEESI_SI_EEESC_SE_Li128ELb1ELb1ELb1ELb0EEENS1_36VarlenDynamicPersistentTileSchedulerILi128ELi80ELi128ELi128ELb1ELb1ELb0ELb1ELb0ELb1EEEEEEEEEvNT_6ParamsE)
        /*0110*/ 	.word	0x00000000


	//----- nvinfo : EIATTR_MIN_STACK_SIZE
	.align		4
.L_56:
        /*0114*/ 	.byte	0x04, 0x12
        /*0116*/ 	.short	(.L_58 - .L_57)
	.align		4
.L_57:
        /*0118*/ 	.word	index@(_ZN7cutlass13device_kernelIN5flash19enable_sm80_to_sm89INS1_16FlashAttnFwdSm80INS1_25CollectiveMainloopFwdSm80ILi4ELi1ELb0EN4cute5tupleIJNS5_1CILi128EEENS7_ILi80EEENS7_ILi64EEEEEELi64ENS_10bfloat16_tEfNS_4arch4Sm80ELb0ELb1ELb0ELb1ELb0ELb1ELb1ELb1EEENS1_21CollectiveEpilogueFwdINS6_IJS8_SA_S9_EEENS6_IJNS7_ILi1EEESI_SI_EEESC_SE_Li128ELb1ELb1ELb1ELb0EEENS1_36VarlenDynamicPersistentTileSchedulerILi128ELi80ELi128ELi128ELb1ELb1ELb0ELb1ELb0ELb1EEEEEEEEEvNT_6ParamsE)
        /*011c*/ 	.word	0x00000000


	//----- nvinfo : EIATTR_MIN_STACK_SIZE
	.align		4
.L_58:
        /*0120*/ 	.byte	0x04, 0x12
        /*0122*/ 	.short	(.L_60 - .L_59)
	.align		4
.L_59:
        /*0124*/ 	.word	index@(_ZN7cutlass13device_kernelIN5flash19enable_sm80_to_sm89INS1_16FlashAttnFwdSm80INS1_25CollectiveMainloopFwdSm80ILi4ELi1ELb0EN4cute5tupleIJNS5_1CILi128EEENS7_ILi112EEENS7_ILi64EEEEEELi64ENS_10bfloat16_tEfNS_4arch4Sm80ELb1ELb0ELb0ELb0ELb0ELb0ELb1ELb1EEENS1_21CollectiveEpilogueFwdINS6_IJS8_SA_S9_EEENS6_IJNS7_ILi1EEESI_SI_EEESC_SE_Li128ELb0ELb1ELb1ELb0EEENS1_30DynamicPersistentTileSchedulerILi128ELi128ELb1ELb1ELb0EEEEEEEEEvNT_6ParamsE)
        /*0128*/ 	.word	0x00000000


	//----- nvinfo : EIATTR_MIN_STACK_SIZE
	.align		4
.L_60:
        /*012c*/ 	.byte	0x04, 0x12
        /*012e*/ 	.short	(.L_62 - .L_61)
	.align		4
.L_61:
        /*0130*/ 	.word	index@(_ZN7cutlass13device_kernelIN5flash19enable_sm80_to_sm89INS1_16FlashAttnFwdSm80INS1_25CollectiveMainloopFwdSm80ILi4ELi1ELb0EN4cute5tupleIJNS5_1CILi128EEENS7_ILi80EEENS7_ILi64EEEEEELi64ENS_10bfloat16_tEfNS_4arch4Sm80ELb1ELb0ELb0ELb1ELb0ELb0ELb1ELb1EEENS1_21CollectiveEpilogueFwdINS6_IJS8_SA_S9_EEENS6_IJNS7_ILi1EEESI_SI_EEESC_SE_Li128ELb1ELb1ELb1ELb0EEENS1_36VarlenDynamicPersistentTileSchedulerILi128ELi80ELi128ELi128ELb1ELb1ELb0ELb1ELb1ELb1EEEEEEEEEvNT_6ParamsE)
        /*0134*/ 	.word	0x00000000


	//----- nvinfo : EIATTR_MIN_STACK_SIZE
	.align		4
.L_62:
        /*0138*/ 	.byte	0x04, 0x12
        /*013a*/ 	.short	(.L_64 - .L_63)
	.align		4
.L_63:
        /*013c*/ 	.word	index@(_ZN7cutlass13device_kernelIN5flash19enable_sm80_to_sm89INS1_16FlashAttnFwdSm80INS1_25CollectiveMainloopFwdSm80ILi4ELi1ELb0EN4cute5tupleIJNS5_1CILi128EEENS7_ILi80EEENS7_ILi64EEEEEELi64ENS_10bfloat16_tEfNS_4arch4Sm80ELb1ELb0ELb0ELb1ELb0ELb1ELb1ELb1EEENS1_21CollectiveEpilogueFwdINS6_IJS8_SA_S9_EEENS6_IJNS7_ILi1EEESI_SI_EEESC_SE_Li128ELb1ELb1ELb1ELb0EEENS1_36VarlenDynamicPersistentTileSchedulerILi128ELi80ELi128ELi128ELb1ELb1ELb0ELb1ELb1ELb1EEEEEEEEEvNT_6ParamsE)
        /*0140*/ 	.word	0x00000000
.L_64:


//--------------------- .nv.compat                --------------------------
	.section	.nv.compat,"",@"SHT_CUDA_COMPAT_INFO"
	.align	4
        /*0000*/ 	.byte	0x02, 0x09, 0x01, 0x00, 0x02, 0x02, 0x01, 0x00, 0x02, 0x05, 0x05, 0x00, 0x03, 0x07, 0x01, 0x01
        /*0010*/ 	.byte	0x02, 0x03, 0x00, 0x00, 0x02, 0x06, 0x01, 0x00, 0x04, 0x0b, 0x08, 0x00, 0x00, 0x00, 0x00, 0x00
        /*0020*/ 	.byte	0x00, 0x00, 0x00, 0x00


//--------------------- .nv.info._ZN7cutlass13device_kernelIN5flash19enable_sm80_to_sm89INS1_16FlashAttnFwdSm80INS1_25CollectiveMainloopFwdSm80ILi4ELi1ELb0EN4cute5tupleIJNS5_1CILi128EEENS7_ILi112EEENS7_ILi64EEEEEELi64ENS_10bfloat16_tEfNS_4arch4Sm80ELb0ELb0ELb0ELb0ELb0ELb0ELb1ELb1EEENS1_21CollectiveEpilogueFwdINS6_IJS8_SA_S9_EEENS6_IJNS7_ILi1EEESI_SI_EEESC_SE_Li128ELb0ELb1ELb1ELb0EEENS1_19SingleTileSchedulerILb0ELb1ELb1ELi128EEEEEEEEEvNT_6ParamsE --------------------------
	.section	.nv.info._ZN7cutlass13device_kernelIN5flash19enable_sm80_to_sm89INS1_16FlashAttnFwdSm80INS1_25CollectiveMainloopFwdSm80ILi4ELi1ELb0EN4cute5tupleIJNS5_1CILi128EEENS7_ILi112EEENS7_ILi64EEEEEELi64ENS_10bfloat16_tEfNS_4arch4Sm80ELb0ELb0ELb0ELb0ELb0ELb0ELb1ELb1EEENS1_21CollectiveEpilogueFwdINS6_IJS8_SA_S9_EEENS6_IJNS7_ILi1EEESI_SI_EEESC_SE_Li128ELb0ELb1ELb1ELb0EEENS1_19SingleTileSchedulerILb0ELb1ELb1ELi128EEEEEEEEEvNT_6ParamsE,"",@"SHT_CUDA_INFO"
	.sectionflags	@""
	.align	4


	//----- nvinfo : EIATTR_CUDA_API_VERSION
	.align		4
        /*0000*/ 	.byte	0x04, 0x37
        /*0002*/ 	.short	(.L_66 - .L_65)
.L_65:
        /*0004*/ 	.word	0x00000082


	//----- nvinfo : EIATTR_KPARAM_INFO
	.align		4
.L_66:
        /*0008*/ 	.byte	0x04, 0x17
        /*000a*/ 	.short	(.L_68 - .L_67)
.L_67:
        /*000c*/ 	.word	0x00000000
        /*0010*/ 	.short	0x0000
        /*0012*/ 	.short	0x0000
        /*0014*/ 	.byte	0x00, 0xf0, 0x61, 0x10


	//----- nvinfo : EIATTR_SPARSE_MMA_MASK
	.align		4
.L_68:
        /*0018*/ 	.byte	0x03, 0x50
        /*001a*/ 	.short	0x0000


	//----- nvinfo : EIATTR_MAXREG_COUNT
	.align		4
        /*001c*/ 	.byte	0x03, 0x1b
        /*001e*/ 	.short	0x00ff


	//----- nvinfo : EIATTR_MERCURY_ISA_VERSION
	.align		4
        /*0020*/ 	.byte	0x03, 0x5f
        /*0022*/ 	.short	0x0101


	//----- nvinfo : EIATTR_EXIT_INSTR_OFFSETS
	.align		4
        /*0024*/ 	.byte	0x04, 0x1c
        /*0026*/ 	.short	(.L_70 - .L_69)


	//   ....[0]....
.L_69:
        /*0028*/ 	.word	0x00000010


	//----- nvinfo : EIATTR_MAX_THREADS
	.align		4
.L_70:
        /*002c*/ 	.byte	0x04, 0x05
        /*002e*/ 	.short	(.L_72 - .L_71)
.L_71:
        /*0030*/ 	.word	0x00000080
        /*0034*/ 	.word	0x00000001
        /*0038*/ 	.word	0x00000001


	//----- nvinfo : EIATTR_CBANK_PARAM_SIZE
	.align		4
.L_72:
        /*003c*/ 	.byte	0x03, 0x19
        /*003e*/ 	.short	0x0418


	//----- nvinfo : EIATTR_PARAM_CBANK
	.align		4
        /*0040*/ 	.byte	0x04, 0x0a
        /*0042*/ 	.short	(.L_74 - .L_73)
	.align		4
.L_73:
        /*0044*/ 	.word	index@(.nv.constant0._ZN7cutlass13device_kernelIN5flash19enable_sm80_to_sm89INS1_16FlashAttnFwdSm80INS1_25CollectiveMainloopFwdSm80ILi4ELi1ELb0EN4cute5tupleIJNS5_1CILi128EEENS7_ILi112EEENS7_ILi64EEEEEELi64ENS_10bfloat16_tEfNS_4arch4Sm80ELb0ELb0ELb0ELb0ELb0ELb0ELb1ELb1EEENS1_21CollectiveEpilogueFwdINS6_IJS8_SA_S9_EEENS6_IJNS7_ILi1EEESI_SI_EEESC_SE_Li128ELb0ELb1ELb1ELb0EEENS1_19SingleTileSchedulerILb0ELb1ELb1ELi128EEEEEEEEEvNT_6ParamsE)
        /*0048*/ 	.short	0x0210
        /*004a*/ 	.short	0x0418


	//----- nvinfo : EIATTR_SW_WAR
	.align		4
.L_74:
        /*004c*/ 	.byte	0x04, 0x36
        /*004e*/ 	.short	(.L_76 - .L_75)
.L_75:
        /*0050*/ 	.word	0x00000008
.L_76:


//--------------------- .nv.info._ZN7cutlass13device_kernelIN5flash19enable_sm80_to_sm89INS1_16FlashAttnFwdSm80INS1_25CollectiveMainloopFwdSm80ILi4ELi1ELb0EN4cute5tupleIJNS5_1CILi128EEENS7_ILi80EEENS7_ILi64EEEEEELi64ENS_10bfloat16_tEfNS_4arch4Sm80ELb0ELb0ELb0ELb1ELb0ELb0ELb1ELb1EEENS1_21CollectiveEpilogueFwdINS6_IJS8_SA_S9_EEENS6_IJNS7_ILi1EEESI_SI_EEESC_SE_Li128ELb1ELb1ELb1ELb0EEENS1_36VarlenDynamicPersistentTileSchedulerILi128ELi80ELi128ELi128ELb1ELb1ELb0ELb0ELb1ELb1EEEEEEEEEvNT_6ParamsE --------------------------
	.section	.nv.info._ZN7cutlass13device_kernelIN5flash19enable_sm80_to_sm89INS1_16FlashAttnFwdSm80INS1_25CollectiveMainloopFwdSm80ILi4ELi1ELb0EN4cute5tupleIJNS5_1CILi128EEENS7_ILi80EEENS7_ILi64EEEEEELi64ENS_10bfloat16_tEfNS_4arch4Sm80ELb0ELb0ELb0ELb1ELb0ELb0ELb1ELb1EEENS1_21CollectiveEpilogueFwdINS6_IJS8_SA_S9_EEENS6_IJNS7_ILi1EEESI_SI_EEESC_SE_Li128ELb1ELb1ELb1ELb0EEENS1_36VarlenDynamicPersistentTileSchedulerILi128ELi80ELi128ELi128ELb1ELb1ELb0ELb0ELb1ELb1EEEEEEEEEvNT_6ParamsE,"",@"SHT_CUDA_INFO"
	.sectionflags	@""
	.align	4


	//----- nvinfo : EIATTR_CUDA_API_VERSION
	.align		4
        /*0000*/ 	.byte	0x04, 0x37
        /*0002*/ 	.short	(.L_78 - .L_77)
.L_77:
        /*0004*/ 	.word	0x00000082


	//----- nvinfo : EIATTR_KPARAM_INFO
	.align		4
.L_78:
        /*0008*/ 	.byte	0x04, 0x17
        /*000a*/ 	.short	(.L_80 - .L_79)
.L_79:
        /*000c*/ 	.word	0x00000000
        /*0010*/ 	.short	0x0000
        /*0012*/ 	.short	0x0000
        /*0014*/ 	.byte	0x00, 0xf0, 0xe1, 0x10


	//----- nvinfo : EIATTR_SPARSE_MMA_MASK
	.align		4
.L_80:
        /*0018*/ 	.byte	0x03, 0x50
        /*001a*/ 	.short	0x0000


	//----- nvinfo : EIATTR_MAXREG_COUNT
	.align		4
        /*001c*/ 	.byte	0x03, 0x1b
        /*001e*/ 	.short	0x00ff


	//----- nvinfo : EIATTR_MERCURY_ISA_VERSION
	.align		4
        /*0020*/ 	.byte	0x03, 0x5f
        /*0022*/ 	.short	0x0101


	//----- nvinfo : EIATTR_EXIT_INSTR_OFFSETS
	.align		4
        /*0024*/ 	.byte	0x04, 0x1c
        /*0026*/ 	.short	(.L_82 - .L_81)


	//   ....[0]....
.L_81:
        /*0028*/ 	.word	0x00000010


	//----- nvinfo : EIATTR_MAX_THREADS
	.align		4
.L_82:
        /*002c*/ 	.byte	0x04, 0x05
        /*002e*/ 	.short	(.L_84 - .L_83)
.L_83:
        /*0030*/ 	.word	0x00000080
        /*0034*/ 	.word	0x00000001
        /*0038*/ 	.word	0x00000001


	//----- nvinfo : EIATTR_CBANK_PARAM_SIZE
	.align		4
.L_84:
        /*003c*/ 	.byte	0x03, 0x19
        /*003e*/ 	.short	0x0438


	//----- nvinfo : EIATTR_PARAM_CBANK
	.align		4
        /*0040*/ 	.byte	0x04, 0x0a
        /*0042*/ 	.short	(.L_86 - .L_85)
	.align		4
.L_85:
        /*0044*/ 	.word	index@(.nv.constant0._ZN7cutlass13device_kernelIN5flash19enable_sm80_to_sm89INS1_16FlashAttnFwdSm80INS1_25CollectiveMainloopFwdSm80ILi4ELi1ELb0EN4cute5tupleIJNS5_1CILi128EEENS7_ILi80EEENS7_ILi64EEEEEELi64ENS_10bfloat16_tEfNS_4arch4Sm80ELb0ELb0ELb0ELb1ELb0ELb0ELb1ELb1EEENS1_21CollectiveEpilogueFwdINS6_IJS8_SA_S9_EEENS6_IJNS7_ILi1EEESI_SI_EEESC_SE_Li128ELb1ELb1ELb1ELb0EEENS1_36VarlenDynamicPersistentTileSchedulerILi128ELi80ELi128ELi128ELb1ELb1ELb0ELb0ELb1ELb1EEEEEEEEEvNT_6ParamsE)
        /*0048*/ 	.short	0x0210
        /*004a*/ 	.short	0x0438


	//----- nvinfo : EIATTR_SW_WAR
	.align		4
.L_86:
        /*004c*/ 	.byte	0x04, 0x36
        /*004e*/ 	.short	(.L_88 - .L_87)
.L_87:
        /*0050*/ 	.word	0x00000008
.L_88:


//--------------------- .nv.info._ZN7cutlass13device_kernelIN5flash19enable_sm80_to_sm89INS1_16FlashAttnFwdSm80INS1_25CollectiveMainloopFwdSm80ILi4ELi1ELb0EN4cute5tupleIJNS5_1CILi128EEENS7_ILi80EEENS7_ILi64EEEEEELi64ENS_10bfloat16_tEfNS_4arch4Sm80ELb0ELb0ELb0ELb1ELb0ELb1ELb1ELb1EEENS1_21CollectiveEpilogueFwdINS6_IJS8_SA_S9_EEENS6_IJNS7_ILi1EEESI_SI_EEESC_SE_Li128ELb1ELb1ELb1ELb0EEENS1_36VarlenDynamicPersistentTileSchedulerILi128ELi80ELi128ELi128ELb1ELb1ELb0ELb0ELb1ELb1EEEEEEEEEvNT_6ParamsE --------------------------
	.section	.nv.info._ZN7cutlass13device_kernelIN5flash19enable_sm80_to_sm89INS1_16FlashAttnFwdSm80INS1_25CollectiveMainloopFwdSm80ILi4ELi1ELb0EN4cute5tupleIJNS5_1CILi128EEENS7_ILi80EEENS7_ILi64EEEEEELi64ENS_10bfloat16_tEfNS_4arch4Sm80ELb0ELb0ELb0ELb1ELb0ELb1ELb1ELb1EEENS1_21CollectiveEpilogueFwdINS6_IJS8_SA_S9_EEENS6_IJNS7_ILi1EEESI_SI_EEESC_SE_Li128ELb1ELb1ELb1ELb0EEENS1_36VarlenDynamicPersistentTileSchedulerILi128ELi80ELi128ELi128ELb1ELb1ELb0ELb0ELb1ELb1EEEEEEEEEvNT_6ParamsE,"",@"SHT_CUDA_INFO"
	.sectionflags	@""
	.align	4


	//----- nvinfo : EIATTR_CUDA_API_VERSION
	.align		4
        /*0000*/ 	.byte	0x04, 0x37
        /*0002*/ 	.short	(.L_90 - .L_89)
.L_89:
        /*0004*/ 	.word	0x00000082


	//----- nvinfo : EIATTR_KPARAM_INFO
	.align		4
.L_90:
        /*0008*/ 	.byte	0x04, 0x17
        /*000a*/ 	.short	(.L_92 - .L_91)
.L_91:
        /*000c*/ 	.word	0x00000000
        /*0010*/ 	.short	0x0000
        /*0012*/ 	.short	0x0000
        /*0014*/ 	.byte	0x00, 0xf0, 0xe1, 0x10


	//----- nvinfo : EIATTR_SPARSE_MMA_MASK
	.align		4
.L_92:
        /*0018*/ 	.byte	0x03, 0x50
        /*001a*/ 	.short	0x0000


	//----- nvinfo : EIATTR_MAXREG_COUNT
	.align		4
        /*001c*/ 	.byte	0x03, 0x1b
        /*001e*/ 	.short	0x00ff


	//----- nvinfo : EIATTR_MERCURY_ISA_VERSION
	.align		4
        /*0020*/ 	.byte	0x03, 0x5f
        /*0022*/ 	.short	0x0101


	//----- nvinfo : EIATTR_EXIT_INSTR_OFFSETS
	.align		4
        /*0024*/ 	.byte	0x04, 0x1c
        /*0026*/ 	.short	(.L_94 - .L_93)


	//   ....[0]....
.L_93:
        /*0028*/ 	.word	0x00000010


	//----- nvinfo : EIATTR_MAX_THREADS
	.align		4
.L_94:
        /*002c*/ 	.byte	0x04, 0x05
        /*002e*/ 	.short	(.L_96 - .L_95)
.L_95:
        /*0030*/ 	.word	0x00000080
        /*0034*/ 	.word	0x00000001
        /*0038*/ 	.word	0x00000001


	//----- nvinfo : EIATTR_CBANK_PARAM_SIZE
	.align		4
.L_96:
        /*003c*/ 	.byte	0x03, 0x19
        /*003e*/ 	.short	0x0438


	//----- nvinfo : EIATTR_PARAM_CBANK
	.align		4
        /*0040*/ 	.byte	0x04, 0x0a
        /*0042*/ 	.short	(.L_98 - .L_97)
	.align		4
.L_97:
        /*0044*/ 	.word	index@(.nv.constant0._ZN7cutlass13device_kernelIN5flash19enable_sm80_to_sm89INS1_16FlashAttnFwdSm80INS1_25CollectiveMainloopFwdSm80ILi4ELi1ELb0EN4cute5tupleIJNS5_1CILi128EEENS7_ILi80EEENS7_ILi64EEEEEELi64ENS_10bfloat16_tEfNS_4arch4Sm80ELb0ELb0ELb0ELb1ELb0ELb1ELb1ELb1EEENS1_21CollectiveEpilogueFwdINS6_IJS8_SA_S9_EEENS6_IJNS7_ILi1EEESI_SI_EEESC_SE_Li128ELb1ELb1ELb1ELb0EEENS1_36VarlenDynamicPersistentTileSchedulerILi128ELi80ELi128ELi128ELb1ELb1ELb0ELb0ELb1ELb1EEEEEEEEEvNT_6ParamsE)
        /*0048*/ 	.short	0x0210
        /*004a*/ 	.short	0x0438


	//----- nvinfo : EIATTR_SW_WAR
	.align		4
.L_98:
        /*004c*/ 	.byte	0x04, 0x36
        /*004e*/ 	.short	(.L_100 - .L_99)
.L_99:
        /*0050*/ 	.word	0x00000008
.L_100:


//--------------------- .nv.info._ZN7cutlass13device_kernelIN5flash19enable_sm80_to_sm89INS1_16FlashAttnFwdSm80INS1_25CollectiveMainloopFwdSm80ILi4ELi1ELb0EN4cute5tupleIJNS5_1CILi128EEENS7_ILi96EEENS7_ILi64EEEEEELi64ENS_10bfloat16_tEfNS_4arch4Sm80ELb0ELb1ELb0ELb0ELb0ELb0ELb1ELb1EEENS1_21CollectiveEpilogueFwdINS6_IJS8_SA_S9_EEENS6_IJNS7_ILi1EEESI_SI_EEESC_SE_Li128ELb0ELb1ELb1ELb0EEENS1_19SingleTileSchedulerILb0ELb1ELb1ELi128EEEEEEEEEvNT_6ParamsE --------------------------
	.section	.nv.info._ZN7cutlass13device_kernelIN5flash19enable_sm80_to_sm89INS1_16FlashAttnFwdSm80INS1_25CollectiveMainloopFwdSm80ILi4ELi1ELb0EN4cute5tupleIJNS5_1CILi128EEENS7_ILi96EEENS7_ILi64EEEEEELi64ENS_10bfloat16_tEfNS_4arch4Sm80ELb0ELb1ELb0ELb0ELb0ELb0ELb1ELb1EEENS1_21CollectiveEpilogueFwdINS6_IJS8_SA_S9_EEENS6_IJNS7_ILi1EEESI_SI_EEESC_SE_Li128ELb0ELb1ELb1ELb0EEENS1_19SingleTileSchedulerILb0ELb1ELb1ELi128EEEEEEEEEvNT_6ParamsE,"",@"SHT_CUDA_INFO"
	.sectionflags	@""
	.align	4


	//----- nvinfo : EIATTR_CUDA_API_VERSION
	.align		4
        /*0000*/ 	.byte	0x04, 0x37
        /*0002*/ 	.short	(.L_102 - .L_101)
.L_101:
        /*0004*/ 	.word	0x00000082


	//----- nvinfo : EIATTR_KPARAM_INFO
	.align		4
.L_102:
        /*0008*/ 	.byte	0x04, 0x17
        /*000a*/ 	.short	(.L_104 - .L_103)
.L_103:
        /*000c*/ 	.word	0x00000000
        /*0010*/ 	.short	0x0000
        /*0012*/ 	.short	0x0000
        /*0014*/ 	.byte	0x00, 0xf0, 0x61, 0x10


	//----- nvinfo : EIATTR_SPARSE_MMA_MASK
	.align		4
.L_104:
        /*0018*/ 	.byte	0x03, 0x50
        /*001a*/ 	.short	0x0000


	//----- nvinfo : EIATTR_MAXREG_COUNT
	.align		4
        /*001c*/ 	.byte	0x03, 0x1b
        /*001e*/ 	.short	0x00ff


	//----- nvinfo : EIATTR_MERCURY_ISA_VERSION
	.align		4
        /*0020*/ 	.byte	0x03, 0x5f
        /*0022*/ 	.short	0x0101


	//----- nvinfo : EIATTR_EXIT_INSTR_OFFSETS
	.align		4
        /*0024*/ 	.byte	0x04, 0x1c
        /*0026*/ 	.short	(.L_106 - .L_105)


	//   ....[0]....
.L_105:
        /*0028*/ 	.word	0x00000010


	//----- nvinfo : EIATTR_MAX_THREADS
	.align		4
.L_106:
        /*002c*/ 	.byte	0x04, 0x05
        /*002e*/ 	.short	(.L_108 - .L_107)
.L_107:
        /*0030*/ 	.word	0x00000080
        /*0034*/ 	.word	0x00000001
        /*0038*/ 	.word	0x00000001


	//----- nvinfo : EIATTR_CBANK_PARAM_SIZE
	.align		4
.L_108:
        /*003c*/ 	.byte	0x03, 0x19
        /*003e*/ 	.short	0x0418


	//----- nvinfo : EIATTR_PARAM_CBANK
	.align		4
        /*0040*/ 	.byte	0x04, 0x0a
        /*0042*/ 	.short	(.L_110 - .L_109)
	.align		4
.L_109:
        /*0044*/ 	.word	index@(.nv.constant0._ZN7cutlass13device_kernelIN5flash19enable_sm80_to_sm89INS1_16FlashAttnFwdSm80INS1_25CollectiveMainloopFwdSm80ILi4ELi1ELb0EN4cute5tupleIJNS5_1CILi128EEENS7_ILi96EEENS7_ILi64EEEEEELi64ENS_10bfloat16_tEfNS_4arch4Sm80ELb0ELb1ELb0ELb0ELb0ELb0ELb1ELb1EEENS1_21CollectiveEpilogueFwdINS6_IJS8_SA_S9_EEENS6_IJNS7_ILi1EEESI_SI_EEESC_SE_Li128ELb0ELb1ELb1ELb0EEENS1_19SingleTileSchedulerILb0ELb1ELb1ELi128EEEEEEEEEvNT_6ParamsE)
        /*0048*/ 	.short	0x0210
        /*004a*/ 	.short	0x0418


	//----- nvinfo : EIATTR_SW_WAR
	.align		4
.L_110:
        /*004c*/ 	.byte	0x04, 0x36
        /*004e*/ 	.short	(.L_112 - .L_111)
.L_111:
        /*0050*/ 	.word	0x00000008
.L_112:


//--------------------- .nv.info._ZN7cutlass13device_kernelIN5flash19enable_sm80_to_sm89INS1_16FlashAttnFwdSm80INS1_25CollectiveMainloopFwdSm80ILi4ELi1ELb0EN4cute5tupleIJNS5_1CILi128EEENS7_ILi80EEENS7_ILi64EEEEEELi64ENS_10bfloat16_tEfNS_4arch4Sm80ELb0ELb1ELb0ELb1ELb0ELb0ELb1ELb1EEENS1_21CollectiveEpilogueFwdINS6_IJS8_SA_S9_EEENS6_IJNS7_ILi1EEESI_SI_EEESC_SE_Li128ELb1ELb1ELb1ELb0EEENS1_36VarlenDynamicPersistentTileSchedulerILi128ELi80ELi128ELi128ELb1ELb1ELb0ELb1ELb0ELb1EEEEEEEEEvNT_6ParamsE --------------------------
	.section	.nv.info._ZN7cutlass13device_kernelIN5flash19enable_sm80_to_sm89INS1_16FlashAttnFwdSm80INS1_25CollectiveMainloopFwdSm80ILi4ELi1ELb0EN4cute5tupleIJNS5_1CILi128EEENS7_ILi80EEENS7_ILi64EEEEEELi64ENS_10bfloat16_tEfNS_4arch4Sm80ELb0ELb1ELb0ELb1ELb0ELb0ELb1ELb1EEENS1_21CollectiveEpilogueFwdINS6_IJS8_SA_S9_EEENS6_IJNS7_ILi1EEESI_SI_EEESC_SE_Li128ELb1ELb1ELb1ELb0EEENS1_36VarlenDynamicPersistentTileSchedulerILi128ELi80ELi128ELi128ELb1ELb1ELb0ELb1ELb0ELb1EEEEEEEEEvNT_6ParamsE,"",@"SHT_CUDA_INFO"
	.sectionflags	@""
	.align	4


	//----- nvinfo : EIATTR_CUDA_API_VERSION
	.align		4
        /*0000*/ 	.byte	0x04, 0x37
        /*0002*/ 	.short	(.L_114 - .L_113)
.L_113:
        /*0004*/ 	.word	0x00000082


	//----- nvinfo : EIATTR_KPARAM_INFO
	.align		4
.L_114:
        /*0008*/ 	.byte	0x04, 0x17
        /*000a*/ 	.short	(.L_116 - .L_115)
.L_115:
        /*000c*/ 	.word	0x00000000
        /*0010*/ 	.short	0x0000
        /*0012*/ 	.short	0x0000
        /*0014*/ 	.byte	0x00, 0xf0, 0xe1, 0x10


	//----- nvinfo : EIATTR_SPARSE_MMA_MASK
	.align		4
.L_116:
        /*0018*/ 	.byte	0x03, 0x50
        /*001a*/ 	.short	0x0000


	//----- nvinfo : EIATTR_MAXREG_COUNT
	.align		4
        /*001c*/ 	.byte	0x03, 0x1b
        /*001e*/ 	.short	0x00ff


	//----- nvinfo : EIATTR_MERCURY_ISA_VERSION
	.align		4
        /*0020*/ 	.byte	0x03, 0x5f
        /*0022*/ 	.short	0x0101


	//----- nvinfo : EIATTR_EXIT_INSTR_OFFSETS
	.align		4
        /*0024*/ 	.byte	0x04, 0x1c
        /*0026*/ 	.short	(.L_118 - .L_117)


	//   ....[0]....
.L_117:
        /*0028*/ 	.word	0x00000010


	//----- nvinfo : EIATTR_MAX_THREADS
	.align		4
.L_118:
        /*002c*/ 	.byte	0x04, 0x05
        /*002e*/ 	.short	(.L_120 - .L_119)
.L_119:
        /*0030*/ 	.word	0x00000080
        /*0034*/ 	.word	0x00000001
        /*0038*/ 	.word	0x00000001


	//----- nvinfo : EIATTR_CBANK_PARAM_SIZE
	.align		4
.L_120:
        /*003c*/ 	.byte	0x03, 0x19
        /*003e*/ 	.short	0x0438


	//----- nvinfo : EIATTR_PARAM_CBANK
	.align		4
        /*0040*/ 	.byte	0x04, 0x0a
        /*0042*/ 	.short	(.L_122 - .L_121)
	.align		4
.L_121:
        /*0044*/ 	.word	index@(.nv.constant0._ZN7cutlass13device_kernelIN5flash19enable_sm80_to_sm89INS1_16FlashAttnFwdSm80INS1_25CollectiveMainloopFwdSm80ILi4ELi1ELb0EN4cute5tupleIJNS5_1CILi128EEENS7_ILi80EEENS7_ILi64EEEEEELi64ENS_10bfloat16_tEfNS_4arch4Sm80ELb0ELb1ELb0ELb1ELb0ELb0ELb1ELb1EEENS1_21CollectiveEpilogueFwdINS6_IJS8_SA_S9_EEENS6_IJNS7_ILi1EEESI_SI_EEESC_SE_Li128ELb1ELb1ELb1ELb0EEENS1_36VarlenDynamicPersistentTileSchedulerILi128ELi80ELi128ELi128ELb1ELb1ELb0ELb1ELb0ELb1EEEEEEEEEvNT_6ParamsE)
        /*0048*/ 	.short	0x0210
        /*004a*/ 	.short	0x0438


	//----- nvinfo : EIATTR_SW_WAR
	.align		4
.L_122:
        /*004c*/ 	.byte	0x04, 0x36
        /*004e*/ 	.short	(.L_124 - .L_123)
.L_123:
        /*0050*/ 	.word	0x00000008
.L_124:


//--------------------- .nv.info._ZN7cutlass13device_kernelIN5flash19enable_sm80_to_sm89INS1_16FlashAttnFwdSm80INS1_25CollectiveMainloopFwdSm80ILi4ELi1ELb0EN4cute5tupleIJNS5_1CILi128EEENS7_ILi80EEENS7_ILi64EEEEEELi64ENS_10bfloat16_tEfNS_4arch4Sm80ELb0ELb1ELb0ELb1ELb0ELb1ELb1ELb1EEENS1_21CollectiveEpilogueFwdINS6_IJS8_SA_S9_EEENS6_IJNS7_ILi1EEESI_SI_EEESC_SE_Li128ELb1ELb1ELb1ELb0EEENS1_36VarlenDynamicPersistentTileSchedulerILi128ELi80ELi128ELi128ELb1ELb1ELb0ELb1ELb0ELb1EEEEEEEEEvNT_6ParamsE --------------------------
	.section	.nv.info._ZN7cutlass13device_kernelIN5flash19enable_sm80_to_sm89INS1_16FlashAttnFwdSm80INS1_25CollectiveMainloopFwdSm80ILi4ELi1ELb0EN4cute5tupleIJNS5_1CILi128EEENS7_ILi80EEENS7_ILi64EEEEEELi64ENS_10bfloat16_tEfNS_4arch4Sm80ELb0ELb1ELb0ELb1ELb0ELb1ELb1ELb1EEENS1_21CollectiveEpilogueFwdINS6_IJS8_SA_S9_EEENS6_IJNS7_ILi1EEESI_SI_EEESC_SE_Li128ELb1ELb1ELb1ELb0EEENS1_36VarlenDynamicPersistentTileSchedulerILi128ELi80ELi128ELi128ELb1ELb1ELb0ELb1ELb0ELb1EEEEEEEEEvNT_6ParamsE,"",@"SHT_CUDA_INFO"
	.sectionflags	@""
	.align	4


	//----- nvinfo : EIATTR_CUDA_API_VERSION
	.align		4
        /*0000*/ 	.byte	0x04, 0x37
        /*0002*/ 	.short	(.L_126 - .L_125)
.L_125:
        /*0004*/ 	.word	0x00000082


	//----- nvinfo : EIATTR_KPARAM_INFO
	.align		4
.L_126:
        /*0008*/ 	.byte	0x04, 0x17
        /*000a*/ 	.short	(.L_128 - .L_127)
.L_127:
        /*000c*/ 	.word	0x00000000
        /*0010*/ 	.short	0x0000
        /*0012*/ 	.short	0x0000
        /*0014*/ 	.byte	0x00, 0xf0, 0xe1, 0x10


	//----- nvinfo : EIATTR_SPARSE_MMA_MASK
	.align		4
.L_128:
        /*0018*/ 	.byte	0x03, 0x50
        /*001a*/ 	.short	0x0000


	//----- nvinfo : EIATTR_MAXREG_COUNT
	.align		4
        /*001c*/ 	.byte	0x03, 0x1b
        /*001e*/ 	.short	0x00ff


	//----- nvinfo : EIATTR_MERCURY_ISA_VERSION
	.align		4
        /*0020*/ 	.byte	0x03, 0x5f
        /*0022*/ 	.short	0x0101


	//----- nvinfo : EIATTR_EXIT_INSTR_OFFSETS
	.align		4
        /*0024*/ 	.byte	0x04, 0x1c
        /*0026*/ 	.short	(.L_130 - .L_129)


	//   ....[0]....
.L_129:
        /*0028*/ 	.word	0x00000010


	//----- nvinfo : EIATTR_MAX_THREADS
	.align		4
.L_130:
        /*002c*/ 	.byte	0x04, 0x05
        /*002e*/ 	.short	(.L_132 - .L_131)
.L_131:
        /*0030*/ 	.word	0x00000080
        /*0034*/ 	.word	0x00000001
        /*0038*/ 	.word	0x00000001


	//----- nvinfo : EIATTR_CBANK_PARAM_SIZE
	.align		4
.L_132:
        /*003c*/ 	.byte	0x03, 0x19
        /*003e*/ 	.short	0x0438


	//----- nvinfo : EIATTR_PARAM_CBANK
	.align		4
        /*0040*/ 	.byte	0x04, 0x0a
        /*0042*/ 	.short	(.L_134 - .L_133)
	.align		4
.L_133:
        /*0044*/ 	.word	index@(.nv.constant0._ZN7cutlass13device_kernelIN5flash19enable_sm80_to_sm89INS1_16FlashAttnFwdSm80INS1_25CollectiveMainloopFwdSm80ILi4ELi1ELb0EN4cute5tupleIJNS5_1CILi128EEENS7_ILi80EEENS7_ILi64EEEEEELi64ENS_10bfloat16_tEfNS_4arch4Sm80ELb0ELb1ELb0ELb1ELb0ELb1ELb1ELb1EEENS1_21CollectiveEpilogueFwdINS6_IJS8_SA_S9_EEENS6_IJNS7_ILi1EEESI_SI_EEESC_SE_Li128ELb1ELb1ELb1ELb0EEENS1_36VarlenDynamicPersistentTileSchedulerILi128ELi80ELi128ELi128ELb1ELb1ELb0ELb1ELb0ELb1EEEEEEEEEvNT_6ParamsE)
        /*0048*/ 	.short	0x0210
        /*004a*/ 	.short	0x0438


	//----- nvinfo : EIATTR_SW_WAR
	.align		4
.L_134:
        /*004c*/ 	.byte	0x04, 0x36
        /*004e*/ 	.short	(.L_136 - .L_135)
.L_135:
        /*0050*/ 	.word	0x00000008
.L_136:


//--------------------- .nv.info._ZN7cutlass13device_kernelIN5flash19enable_sm80_to_sm89INS1_16FlashAttnFwdSm80INS1_25CollectiveMainloopFwdSm80ILi4ELi1ELb0EN4cute5tupleIJNS5_1CILi128EEENS7_ILi112EEENS7_ILi64EEEEEELi64ENS_10bfloat16_tEfNS_4arch4Sm80ELb1ELb0ELb0ELb0ELb0ELb0ELb1ELb1EEENS1_21CollectiveEpilogueFwdINS6_IJS8_SA_S9_EEENS6_IJNS7_ILi1EEESI_SI_EEESC_SE_Li128ELb0ELb1ELb1ELb0EEENS1_30DynamicPersistentTileSchedulerILi128ELi128ELb1ELb1ELb0EEEEEEEEEvNT_6ParamsE --------------------------
	.section	.nv.info._ZN7cutlass13device_kernelIN5flash19enable_sm80_to_sm89INS1_16FlashAttnFwdSm80INS1_25CollectiveMainloopFwdSm80ILi4ELi1ELb0EN4cute5tupleIJNS5_1CILi128EEENS7_ILi112EEENS7_ILi64EEEEEELi64ENS_10bfloat16_tEfNS_4arch4Sm80ELb1ELb0ELb0ELb0ELb0ELb0ELb1ELb1EEENS1_21CollectiveEpilogueFwdINS6_IJS8_SA_S9_EEENS6_IJNS7_ILi1EEESI_SI_EEESC_SE_Li128ELb0ELb1ELb1ELb0EEENS1_30DynamicPersistentTileSchedulerILi128ELi128ELb1ELb1ELb0EEEEEEEEEvNT_6ParamsE,"",@"SHT_CUDA_INFO"
	.sectionflags	@""
	.align	4


	//----- nvinfo : EIATTR_CUDA_API_VERSION
	.align		4
        /*0000*/ 	.byte	0x04, 0x37
        /*0002*/ 	.short	(.L_138 - .L_137)
.L_137:
        /*0004*/ 	.word	0x00000082


	//----- nvinfo : EIATTR_KPARAM_INFO
	.align		4
.L_138:
        /*0008*/ 	.byte	0x04, 0x17
        /*000a*/ 	.short	(.L_140 - .L_139)
.L_139:
        /*000c*/ 	.word	0x00000000
        /*0010*/ 	.short	0x0000
        /*0012*/ 	.short	0x0000
        /*0014*/ 	.byte	0x00, 0xf0, 0xa1, 0x10


	//----- nvinfo : EIATTR_SPARSE_MMA_MASK
	.align		4
.L_140:
        /*0018*/ 	.byte	0x03, 0x50
        /*001a*/ 	.short	0x0000


	//----- nvinfo : EIATTR_MAXREG_COUNT
	.align		4
        /*001c*/ 	.byte	0x03, 0x1b
        /*001e*/ 	.short	0x00ff


	//----- nvinfo : EIATTR_MERCURY_ISA_VERSION
	.align		4
        /*0020*/ 	.byte	0x03, 0x5f
        /*0022*/ 	.short	0x0101


	//----- nvinfo : EIATTR_EXIT_INSTR_OFFSETS
	.align		4
        /*0024*/ 	.byte	0x04, 0x1c
        /*0026*/ 	.short	(.L_142 - .L_141)


	//   ....[0]....
.L_141:
        /*0028*/ 	.word	0x00000010


	//----- nvinfo : EIATTR_MAX_THREADS
	.align		4
.L_142:
        /*002c*/ 	.byte	0x04, 0x05
        /*002e*/ 	.short	(.L_144 - .L_143)
.L_143:
        /*0030*/ 	.word	0x00000080
        /*0034*/ 	.word	0x00000001
        /*0038*/ 	.word	0x00000001


	//----- nvinfo : EIATTR_CBANK_PARAM_SIZE
	.align		4
.L_144:
        /*003c*/ 	.byte	0x03, 0x19
        /*003e*/ 	.short	0x0428


	//----- nvinfo : EIATTR_PARAM_CBANK
	.align		4
        /*0040*/ 	.byte	0x04, 0x0a
        /*0042*/ 	.short	(.L_146 - .L_145)
	.align		4
.L_145:
        /*0044*/ 	.word	index@(.nv.constant0._ZN7cutlass13device_kernelIN5flash19enable_sm80_to_sm89INS1_16FlashAttnFwdSm80INS1_25CollectiveMainloopFwdSm80ILi4ELi1ELb0EN4cute5tupleIJNS5_1CILi128EEENS7_ILi112EEENS7_ILi64EEEEEELi64ENS_10bfloat16_tEfNS_4arch4Sm80ELb1ELb0ELb0ELb0ELb0ELb0ELb1ELb1EEENS1_21CollectiveEpilogueFwdINS6_IJS8_SA_S9_EEENS6_IJNS7_ILi1EEESI_SI_EEESC_SE_Li128ELb0ELb1ELb1ELb0EEENS1_30DynamicPersistentTileSchedulerILi128ELi128ELb1ELb1ELb0EEEEEEEEEvNT_6ParamsE)
        /*0048*/ 	.short	0x0210
        /*004a*/ 	.short	0x0428


	//----- nvinfo : EIATTR_SW_WAR
	.align		4
.L_146:
        /*004c*/ 	.byte	0x04, 0x36
        /*004e*/ 	.short	(.L_148 - .L_147)
.L_147:
        /*0050*/ 	.word	0x00000008
.L_148:


//--------------------- .nv.info._ZN7cutlass13device_kernelIN5flash19enable_sm80_to_sm89INS1_16FlashAttnFwdSm80INS1_25CollectiveMainloopFwdSm80ILi4ELi1ELb0EN4cute5tupleIJNS5_1CILi128EEENS7_ILi80EEENS7_ILi64EEEEEELi64ENS_10bfloat16_tEfNS_4arch4Sm80ELb1ELb0ELb0ELb1ELb0ELb0ELb1ELb1EEENS1_21CollectiveEpilogueFwdINS6_IJS8_SA_S9_EEENS6_IJNS7_ILi1EEESI_SI_EEESC_SE_Li128ELb1ELb1ELb1ELb0EEENS1_36VarlenDynamicPersistentTileSchedulerILi128ELi80ELi128ELi128ELb1ELb1ELb0ELb1ELb1ELb1EEEEEEEEEvNT_6ParamsE --------------------------
	.section	.nv.info._ZN7cutlass13device_kernelIN5flash19enable_sm80_to_sm89INS1_16FlashAttnFwdSm80INS1_25CollectiveMainloopFwdSm80ILi4ELi1ELb0EN4cute5tupleIJNS5_1CILi128EEENS7_ILi80EEENS7_ILi64EEEEEELi64ENS_10bfloat16_tEfNS_4arch4Sm80ELb1ELb0ELb0ELb1ELb0ELb0ELb1ELb1EEENS1_21CollectiveEpilogueFwdINS6_IJS8_SA_S9_EEENS6_IJNS7_ILi1EEESI_SI_EEESC_SE_Li128ELb1ELb1ELb1ELb0EEENS1_36VarlenDynamicPersistentTileSchedulerILi128ELi80ELi128ELi128ELb1ELb1ELb0ELb1ELb1ELb1EEEEEEEEEvNT_6ParamsE,"",@"SHT_CUDA_INFO"
	.sectionflags	@""
	.align	4


	//----- nvinfo : EIATTR_CUDA_API_VERSION
	.align		4
        /*0000*/ 	.byte	0x04, 0x37
        /*0002*/ 	.short	(.L_150 - .L_149)
.L_149:
        /*0004*/ 	.word	0x00000082


	//----- nvinfo : EIATTR_KPARAM_INFO
	.align		4
.L_150:
        /*0008*/ 	.byte	0x04, 0x17
        /*000a*/ 	.short	(.L_152 - .L_151)
.L_151:
        /*000c*/ 	.word	0x00000000
        /*0010*/ 	.short	0x0000
        /*0012*/ 	.short	0x0000
        /*0014*/ 	.byte	0x00, 0xf0, 0xe1, 0x10


	//----- nvinfo : EIATTR_SPARSE_MMA_MASK
	.align		4
.L_152:
        /*0018*/ 	.byte	0x03, 0x50
        /*001a*/ 	.short	0x0000


	//----- nvinfo : EIATTR_MAXREG_COUNT
	.align		4
        /*001c*/ 	.byte	0x03, 0x1b
        /*001e*/ 	.short	0x00ff


	//----- nvinfo : EIATTR_MERCURY_ISA_VERSION
	.align		4
        /*0020*/ 	.byte	0x03, 0x5f
        /*0022*/ 	.short	0x0101


	//----- nvinfo : EIATTR_EXIT_INSTR_OFFSETS
	.align		4
        /*0024*/ 	.byte	0x04, 0x1c
        /*0026*/ 	.short	(.L_154 - .L_153)


	//   ....[0]....
.L_153:
        /*0028*/ 	.word	0x00000010


	//----- nvinfo : EIATTR_MAX_THREADS
	.align		4
.L_154:
        /*002c*/ 	.byte	0x04, 0x05
        /*002e*/ 	.short	(.L_156 - .L_155)
.L_155:
        /*0030*/ 	.word	0x00000080
        /*0034*/ 	.word	0x00000001
        /*0038*/ 	.word	0x00000001


	//----- nvinfo : EIATTR_CBANK_PARAM_SIZE
	.align		4
.L_156:
        /*003c*/ 	.byte	0x03, 0x19
        /*003e*/ 	.short	0x0438


	//----- nvinfo : EIATTR_PARAM_CBANK
	.align		4
        /*0040*/ 	.byte	0x04, 0x0a
        /*0042*/ 	.short	(.L_158 - .L_157)
	.align		4
.L_157:
        /*0044*/ 	.word	index@(.nv.constant0._ZN7cutlass13device_kernelIN5flash19enable_sm80_to_sm89INS1_16FlashAttnFwdSm80INS1_25CollectiveMainloopFwdSm80ILi4ELi1ELb0EN4cute5tupleIJNS5_1CILi128EEENS7_ILi80EEENS7_ILi64EEEEEELi64ENS_10bfloat16_tEfNS_4arch4Sm80ELb1ELb0ELb0ELb1ELb0ELb0ELb1ELb1EEENS1_21CollectiveEpilogueFwdINS6_IJS8_SA_S9_EEENS6_IJNS7_ILi1EEESI_SI_EEESC_SE_Li128ELb1ELb1ELb1ELb0EEENS1_36VarlenDynamicPersistentTileSchedulerILi128ELi80ELi128ELi128ELb1ELb1ELb0ELb1ELb1ELb1EEEEEEEEEvNT_6ParamsE)
        /*0048*/ 	.short	0x0210
        /*004a*/ 	.short	0x0438


	//----- nvinfo : EIATTR_SW_WAR
	.align		4
.L_158:
        /*004c*/ 	.byte	0x04, 0x36
        /*004e*/ 	.short	(.L_160 - .L_159)
.L_159:
        /*0050*/ 	.word	0x00000008
.L_160:


//--------------------- .nv.info._ZN7cutlass13device_kernelIN5flash19enable_sm80_to_sm89INS1_16FlashAttnFwdSm80INS1_25CollectiveMainloopFwdSm80ILi4ELi1ELb0EN4cute5tupleIJNS5_1CILi128EEENS7_ILi80EEENS7_ILi64EEEEEELi64ENS_10bfloat16_tEfNS_4arch4Sm80ELb1ELb0ELb0ELb1ELb0ELb1ELb1ELb1EEENS1_21CollectiveEpilogueFwdINS6_IJS8_SA_S9_EEENS6_IJNS7_ILi1EEESI_SI_EEESC_SE_Li128ELb1ELb1ELb1ELb0EEENS1_36VarlenDynamicPersistentTileSchedulerILi128ELi80ELi128ELi128ELb1ELb1ELb0ELb1ELb1ELb1EEEEEEEEEvNT_6ParamsE --------------------------
	.section	.nv.info._ZN7cutlass13device_kernelIN5flash19enable_sm80_to_sm89INS1_16FlashAttnFwdSm80INS1_25CollectiveMainloopFwdSm80ILi4ELi1ELb0EN4cute5tupleIJNS5_1CILi128EEENS7_ILi80EEENS7_ILi64EEEEEELi64ENS_10bfloat16_tEfNS_4arch4Sm80ELb1ELb0ELb0ELb1ELb0ELb1ELb1ELb1EEENS1_21CollectiveEpilogueFwdINS6_IJS8_SA_S9_EEENS6_IJNS7_ILi1EEESI_SI_EEESC_SE_Li128ELb1ELb1ELb1ELb0EEENS1_36VarlenDynamicPersistentTileSchedulerILi128ELi80ELi128ELi128ELb1ELb1ELb0ELb1ELb1ELb1EEEEEEEEEvNT_6ParamsE,"",@"SHT_CUDA_INFO"
	.sectionflags	@""
	.align	4


	//----- nvinfo : EIATTR_CUDA_API_VERSION
	.align		4
        /*0000*/ 	.byte	0x04, 0x37
        /*0002*/ 	.short	(.L_162 - .L_161)
.L_161:
        /*0004*/ 	.word	0x00000082


	//----- nvinfo : EIATTR_KPARAM_INFO
	.align		4
.L_162:
        /*0008*/ 	.byte	0x04, 0x17
        /*000a*/ 	.short	(.L_164 - .L_163)
.L_163:
        /*000c*/ 	.word	0x00000000
        /*0010*/ 	.short	0x0000
        /*0012*/ 	.short	0x0000
        /*0014*/ 	.byte	0x00, 0xf0, 0xe1, 0x10


	//----- nvinfo : EIATTR_SPARSE_MMA_MASK
	.align		4
.L_164:
        /*0018*/ 	.byte	0x03, 0x50
        /*001a*/ 	.short	0x0000


	//----- nvinfo : EIATTR_MAXREG_COUNT
	.align		4
        /*001c*/ 	.byte	0x03, 0x1b
        /*001e*/ 	.short	0x00ff


	//----- nvinfo : EIATTR_MERCURY_ISA_VERSION
	.align		4
        /*0020*/ 	.byte	0x03, 0x5f
        /*0022*/ 	.short	0x0101


	//----- nvinfo : EIATTR_EXIT_INSTR_OFFSETS
	.align		4
        /*0024*/ 	.byte	0x04, 0x1c
        /*0026*/ 	.short	(.L_166 - .L_165)


	//   ....[0]....
.L_165:
        /*0028*/ 	.word	0x00000010


	//----- nvinfo : EIATTR_MAX_THREADS
	.align		4
.L_166:
        /*002c*/ 	.byte	0x04, 0x05
        /*002e*/ 	.short	(.L_168 - .L_167)
.L_167:
        /*0030*/ 	.word	0x00000080
        /*0034*/ 	.word	0x00000001
        /*0038*/ 	.word	0x00000001


	//----- nvinfo : EIATTR_CBANK_PARAM_SIZE
	.align		4
.L_168:
        /*003c*/ 	.byte	0x03, 0x19
        /*003e*/ 	.short	0x0438


	//----- nvinfo : EIATTR_PARAM_CBANK
	.align		4
        /*0040*/ 	.byte	0x04, 0x0a
        /*0042*/ 	.short	(.L_170 - .L_169)
	.align		4
.L_169:
        /*0044*/ 	.word	index@(.nv.constant0._ZN7cutlass13device_kernelIN5flash19enable_sm80_to_sm89INS1_16FlashAttnFwdSm80INS1_25CollectiveMainloopFwdSm80ILi4ELi1ELb0EN4cute5tupleIJNS5_1CILi128EEENS7_ILi80EEENS7_ILi64EEEEEELi64ENS_10bfloat16_tEfNS_4arch4Sm80ELb1ELb0ELb0ELb1ELb0ELb1ELb1ELb1EEENS1_21CollectiveEpilogueFwdINS6_IJS8_SA_S9_EEENS6_IJNS7_ILi1EEESI_SI_EEESC_SE_Li128ELb1ELb1ELb1ELb0EEENS1_36VarlenDynamicPersistentTileSchedulerILi128ELi80ELi128ELi128ELb1ELb1ELb0ELb1ELb1ELb1EEEEEEEEEvNT_6ParamsE)
        /*0048*/ 	.short	0x0210
        /*004a*/ 	.short	0x0438


	//----- nvinfo : EIATTR_SW_WAR
	.align		4
.L_170:
        /*004c*/ 	.byte	0x04, 0x36
        /*004e*/ 	.short	(.L_172 - .L_171)
.L_171:
        /*0050*/ 	.word	0x00000008
.L_172:


//--------------------- .nv.callgraph             --------------------------
	.section	.nv.callgraph,"",@"SHT_CUDA_CALLGRAPH"
	.align	4
	.sectionentsize	8
	.align		4
        /*0000*/ 	.word	0x00000000
	.align		4
        /*0004*/ 	.word	0xffffffff
	.align		4
        /*0008*/ 	.word	0x00000000
	.align		4
        /*000c*/ 	.word	0xfffffffe
	.align		4
        /*0010*/ 	.word	0x00000000
	.align		4
        /*0014*/ 	.word	0xfffffffd
	.align		4
        /*0018*/ 	.word	0x00000000
	.align		4
        /*001c*/ 	.word	0xfffffffc


//--------------------- .nv.constant4             --------------------------
	.section	.nv.constant4,"a",@progbits
	.align	8
	.align		8
.nv.constant4:
        /*0000*/ 	.dword	_ZN71_INTERNAL_6165dea8_35_flash_fwd_hdim64_bf16_split_sm80_cu_9949e2e8_44944cuda3std3__45__cpo5beginE
	.align		8
        /*0008*/ 	.dword	_ZN71_INTERNAL_6165dea8_35_flash_fwd_hdim64_bf16_split_sm80_cu_9949e2e8_44944cuda3std3__45__cpo3endE
	.align		8
        /*0010*/ 	.dword	_ZN71_INTERNAL_6165dea8_35_flash_fwd_hdim64_bf16_split_sm80_cu_9949e2e8_44944cuda3std3__45__cpo6cbeginE
	.align		8
        /*0018*/ 	.dword	_ZN71_INTERNAL_6165dea8_35_flash_fwd_hdim64_bf16_split_sm80_cu_9949e2e8_44944cuda3std3__45__cpo4cendE
	.align		8
        /*0020*/ 	.dword	_ZN71_INTERNAL_6165dea8_35_flash_fwd_hdim64_bf16_split_sm80_cu_9949e2e8_44944cuda3std3__473_GLOBAL__N__6165dea8_35_flash_fwd_hdim64_bf16_split_sm80_cu_9949e2e8_44946ignoreE
	.align		8
        /*0028*/ 	.dword	_ZN71_INTERNAL_6165dea8_35_flash_fwd_hdim64_bf16_split_sm80_cu_9949e2e8_44944cuda3std3__419piecewise_constructE
	.align		8
        /*0030*/ 	.dword	_ZN71_INTERNAL_6165dea8_35_flash_fwd_hdim64_bf16_split_sm80_cu_9949e2e8_44944cuda3std3__48in_placeE
	.align		8
        /*0038*/ 	.dword	_ZN71_INTERNAL_6165dea8_35_flash_fwd_hdim64_bf16_split_sm80_cu_9949e2e8_44944cuda3std6ranges3__45__cpo4swapE
	.align		8
        /*0040*/ 	.dword	_ZN71_INTERNAL_6165dea8_35_flash_fwd_hdim64_bf16_split_sm80_cu_9949e2e8_44944cuda3std6ranges3__45__cpo9iter_moveE
	.align		8
        /*0048*/ 	.dword	_ZN71_INTERNAL_6165dea8_35_flash_fwd_hdim64_bf16_split_sm80_cu_9949e2e8_44944cute7productE
	.align		8
        /*0050*/ 	.dword	_ZN71_INTERNAL_6165dea8_35_flash_fwd_hdim64_bf16_split_sm80_cu_9949e2e8_44944cute1_E


//--------------------- .text._ZN7cutlass13device_kernelIN5flash19enable_sm80_to_sm89INS1_16FlashAttnFwdSm80INS1_25CollectiveMainloopFwdSm80ILi4ELi1ELb0EN4cute5tupleIJNS5_1CILi128EEENS7_ILi112EEENS7_ILi64EEEEEELi64ENS_10bfloat16_tEfNS_4arch4Sm80ELb0ELb0ELb0ELb0ELb0ELb0ELb1ELb1EEENS1_21CollectiveEpilogueFwdINS6_IJS8_SA_S9_EEENS6_IJNS7_ILi1EEESI_SI_EEESC_SE_Li128ELb0ELb1ELb1ELb0EEENS1_19SingleTileSchedulerILb0ELb1ELb1ELi128EEEEEEEEEvNT_6ParamsE --------------------------
	.section	.text._ZN7cutlass13device_kernelIN5flash19enable_sm80_to_sm89INS1_16FlashAttnFwdSm80INS1_25CollectiveMainloopFwdSm80ILi4ELi1ELb0EN4cute5tupleIJNS5_1CILi128EEENS7_ILi112EEENS7_ILi64EEEEEELi64ENS_10bfloat16_tEfNS_4arch4Sm80ELb0ELb0ELb0ELb0ELb0ELb0ELb1ELb1EEENS1_21CollectiveEpilogueFwdINS6_IJS8_SA_S9_EEENS6_IJNS7_ILi1EEESI_SI_EEESC_SE_Li128ELb0ELb1ELb1ELb0EEENS1_19SingleTileSchedulerILb0ELb1ELb1ELi128EEEEEEEEEvNT_6ParamsE,"ax",@progbits
	.align	128
.text._ZN7cutlass13device_kernelIN5flash19enable_sm80_to_sm89INS1_16FlashAttnFwdSm80INS1_25CollectiveMainloopFwdSm80ILi4ELi1ELb0EN4cute5tupleIJNS5_1CILi128EEENS7_ILi112EEENS7_ILi64EEEEEELi64ENS_10bfloat16_tEfNS_4arch4Sm80ELb0ELb0ELb0ELb0ELb0ELb0ELb1ELb1EEENS1_21CollectiveEpilogueFwdINS6_IJS8_SA_S9_EEENS6_IJNS7_ILi1EEESI_SI_EEESC_SE_Li128ELb0ELb1ELb1ELb0EEENS1_19SingleTileSchedulerILb0ELb1ELb1ELi128EEEEEEEEEvNT_6ParamsE:
        .type           _ZN7cutlass13device_kernelIN5flash19enable_sm80_to_sm89INS1_16FlashAttnFwdSm80INS1_25CollectiveMainloopFwdSm80ILi4ELi1ELb0EN4cute5tupleIJNS5_1CILi128EEENS7_ILi112EEENS7_ILi64EEEEEELi64ENS_10bfloat16_tEfNS_4arch4Sm80ELb0ELb0ELb0ELb0ELb0ELb0ELb1ELb1EEENS1_21CollectiveEpilogueFwdINS6_IJS8_SA_S9_EEENS6_IJNS7_ILi1EEESI_SI_EEESC_SE_Li128ELb0ELb1ELb1ELb0EEENS1_19SingleTileSchedulerILb0ELb1ELb1ELi128EEEEEEEEEvNT_6ParamsE,@function
        .size           _ZN7cutlass13device_kernelIN5flash19enable_sm80_to_sm89INS1_16FlashAttnFwdSm80INS1_25CollectiveMainloopFwdSm80ILi4ELi1ELb0EN4cute5tupleIJNS5_1CILi128EEENS7_ILi112EEENS7_ILi64EEEEEELi64ENS_10bfloat16_tEfNS_4arch4Sm80ELb0ELb0ELb0ELb0ELb0ELb0ELb1ELb1EEENS1_21CollectiveEpilogueFwdINS6_IJS8_SA_S9_EEENS6_IJNS7_ILi1EEESI_SI_EEESC_SE_Li128ELb0ELb1ELb1ELb0EEENS1_19SingleTileSchedulerILb0ELb1ELb1ELi128EEEEEEEEEvNT_6ParamsE,(.L_x_9 - _ZN7cutlass13device_kernelIN5flash19enable_sm80_to_sm89INS1_16FlashAttnFwdSm80INS1_25CollectiveMainloopFwdSm80ILi4ELi1ELb0EN4cute5tupleIJNS5_1CILi128EEENS7_ILi112EEENS7_ILi64EEEEEELi64ENS_10bfloat16_tEfNS_4arch4Sm80ELb0ELb0ELb0ELb0ELb0ELb0ELb1ELb1EEENS1_21CollectiveEpilogueFwdINS6_IJS8_SA_S9_EEENS6_IJNS7_ILi1EEESI_SI_EEESC_SE_Li128ELb0ELb1ELb1ELb0EEENS1_19SingleTileSchedulerILb0ELb1ELb1ELi128EEEEEEEEEvNT_6ParamsE)
        .other          _ZN7cutlass13device_kernelIN5flash19enable_sm80_to_sm89INS1_16FlashAttnFwdSm80INS1_25CollectiveMainloopFwdSm80ILi4ELi1ELb0EN4cute5tupleIJNS5_1CILi128EEENS7_ILi112EEENS7_ILi64EEEEEELi64ENS_10bfloat16_tEfNS_4arch4Sm80ELb0ELb0ELb0ELb0ELb0ELb0ELb1ELb1EEENS1_21CollectiveEpilogueFwdINS6_IJS8_SA_S9_EEENS6_IJNS7_ILi1EEESI_SI_EEESC_SE_Li128ELb0ELb1ELb1ELb0EEENS1_19SingleTileSchedulerILb0ELb1ELb1ELi128EEEEEEEEEvNT_6ParamsE,@"STO_CUDA_ENTRY STV_DEFAULT"
_ZN7cutlass13device_kernelIN5flash19enable_sm80_to_sm89INS1_16FlashAttnFwdSm80INS1_25CollectiveMainloopFwdSm80ILi4ELi1ELb0EN4cute5tupleIJNS5_1CILi128EEENS7_ILi112EEENS7_ILi64EEEEEELi64ENS_10bfloat16_tEfNS_4arch4Sm80ELb0ELb0ELb0ELb0ELb0ELb0ELb1ELb1EEENS1_21CollectiveEpilogueFwdINS6_IJS8_SA_S9_EEENS6_IJNS7_ILi1EEESI_SI_EEESC_SE_Li128ELb0ELb1ELb1ELb0EEENS1_19SingleTileSchedulerILb0ELb1ELb1ELi128EEEEEEEEEvNT_6ParamsE:
[----:B------:R-:W-:Y:S01]  /*0000*/  LDC R1, c[0x0][0x28] ;  /* 0x00000a00ff017b82 */ /* 0x000fe20000000800 */
[----:B------:R-:W-:Y:S05]  /*0010*/  EXIT ;  /* 0x000000000000794d */ /* 0x000fea0003800000 */
.L_x_0:
[----:B------:R-:W-:-:S00]  /*0020*/  BRA `(.L_x_0) ;  /* 0xfffffffc00fc7947 */ /* 0x000fc0000383ffff */
[----:B------:R-:W-:-:S00]  /*0030*/  NOP ;  /* 0x0000000000007918 */ /* 0x000fc00000000000 */
        /* <DEDUP_REMOVED lines=12> */
.L_x_9:


//--------------------- .text._ZN7cutlass13device_kernelIN5flash19enable_sm80_to_sm89INS1_16FlashAttnFwdSm80INS1_25CollectiveMainloopFwdSm80ILi4ELi1ELb0EN4cute5tupleIJNS5_1CILi128EEENS7_ILi80EEENS7_ILi64EEEEEELi64ENS_10bfloat16_tEfNS_4arch4Sm80ELb0ELb0ELb0ELb1ELb0ELb0ELb1ELb1EEENS1_21CollectiveEpilogueFwdINS6_IJS8_SA_S9_EEENS6_IJNS7_ILi1EEESI_SI_EEESC_SE_Li128ELb1ELb1ELb1ELb0EEENS1_36VarlenDynamicPersistentTileSchedulerILi128ELi80ELi128ELi128ELb1ELb1ELb0ELb0ELb1ELb1EEEEEEEEEvNT_6ParamsE --------------------------
	.section	.text._ZN7cutlass13device_kernelIN5flash19enable_sm80_to_sm89INS1_16FlashAttnFwdSm80INS1_25CollectiveMainloopFwdSm80ILi4ELi1ELb0EN4cute5tupleIJNS5_1CILi128EEENS7_ILi80EEENS7_ILi64EEEEEELi64ENS_10bfloat16_tEfNS_4arch4Sm80ELb0ELb0ELb0ELb1ELb0ELb0ELb1ELb1EEENS1_21CollectiveEpilogueFwdINS6_IJS8_SA_S9_EEENS6_IJNS7_ILi1EEESI_SI_EEESC_SE_Li128ELb1ELb1ELb1ELb0EEENS1_36VarlenDynamicPersistentTileSchedulerILi128ELi80ELi128ELi128ELb1ELb1ELb0ELb0ELb1ELb1EEEEEEEEEvNT_6ParamsE,"ax",@progbits
	.align	128
.text._ZN7cutlass13device_kernelIN5flash19enable_sm80_to_sm89INS1_16FlashAttnFwdSm80INS1_25CollectiveMainloopFwdSm80ILi4ELi1ELb0EN4cute5tupleIJNS5_1CILi128EEENS7_ILi80EEENS7_ILi64EEEEEELi64ENS_10bfloat16_tEfNS_4arch4Sm80ELb0ELb0ELb0ELb1ELb0ELb0ELb1ELb1EEENS1_21CollectiveEpilogueFwdINS6_IJS8_SA_S9_EEENS6_IJNS7_ILi1EEESI_SI_EEESC_SE_Li128ELb1ELb1ELb1ELb0EEENS1_36VarlenDynamicPersistentTileSchedulerILi128ELi80ELi128ELi128ELb1ELb1ELb0ELb0ELb1ELb1EEEEEEEEEvNT_6ParamsE:
        .type           _ZN7cutlass13device_kernelIN5flash19enable_sm80_to_sm89INS1_16FlashAttnFwdSm80INS1_25CollectiveMainloopFwdSm80ILi4ELi1ELb0EN4cute5tupleIJNS5_1CILi128EEENS7_ILi80EEENS7_ILi64EEEEEELi64ENS_10bfloat16_tEfNS_4arch4Sm80ELb0ELb0ELb0ELb1ELb0ELb0ELb1ELb1EEENS1_21CollectiveEpilogueFwdINS6_IJS8_SA_S9_EEENS6_IJNS7_ILi1EEESI_SI_EEESC_SE_Li128ELb1ELb1ELb1ELb0EEENS1_36VarlenDynamicPersistentTileSchedulerILi128ELi80ELi128ELi128ELb1ELb1ELb0ELb0ELb1ELb1EEEEEEEEEvNT_6ParamsE,@function
        .size           _ZN7cutlass13device_kernelIN5flash19enable_sm80_to_sm89INS1_16FlashAttnFwdSm80INS1_25CollectiveMainloopFwdSm80ILi4ELi1ELb0EN4cute5tupleIJNS5_1CILi128EEENS7_ILi80EEENS7_ILi64EEEEEELi64ENS_10bfloat16_tEfNS_4arch4Sm80ELb0ELb0ELb0ELb1ELb0ELb0ELb1ELb1EEENS1_21CollectiveEpilogueFwdINS6_IJS8_SA_S9_EEENS6_IJNS7_ILi1EEESI_SI_EEESC_SE_Li128ELb1ELb1ELb1ELb0EEENS1_36VarlenDynamicPersistentTileSchedulerILi128ELi80ELi128ELi128ELb1ELb1ELb0ELb0ELb1ELb1EEEEEEEEEvNT_6ParamsE,(.L_x_10 - _ZN7cutlass13device_kernelIN5flash19enable_sm80_to_sm89INS1_16FlashAttnFwdSm80INS1_25CollectiveMainloopFwdSm80ILi4ELi1ELb0EN4cute5tupleIJNS5_1CILi128EEENS7_ILi80EEENS7_ILi64EEEEEELi64ENS_10bfloat16_tEfNS_4arch4Sm80ELb0ELb0ELb0ELb1ELb0ELb0ELb1ELb1EEENS1_21CollectiveEpilogueFwdINS6_IJS8_SA_S9_EEENS6_IJNS7_ILi1EEESI_SI_EEESC_SE_Li128ELb1ELb1ELb1ELb0EEENS1_36VarlenDynamicPersistentTileSchedulerILi128ELi80ELi128ELi128ELb1ELb1ELb0ELb0ELb1ELb1EEEEEEEEEvNT_6ParamsE)
        .other          _ZN7cutlass13device_kernelIN5flash19enable_sm80_to_sm89INS1_16FlashAttnFwdSm80INS1_25CollectiveMainloopFwdSm80ILi4ELi1ELb0EN4cute5tupleIJNS5_1CILi128EEENS7_ILi80EEENS7_ILi64EEEEEELi64ENS_10bfloat16_tEfNS_4arch4Sm80ELb0ELb0ELb0ELb1ELb0ELb0ELb1ELb1EEENS1_21CollectiveEpilogueFwdINS6_IJS8_SA_S9_EEENS6_IJNS7_ILi1EEESI_SI_EEESC_SE_Li128ELb1ELb1ELb1ELb0EEENS1_36VarlenDynamicPersistentTileSchedulerILi128ELi80ELi128ELi128ELb1ELb1ELb0ELb0ELb1ELb1EEEEEEEEEvNT_6ParamsE,@"STO_CUDA_ENTRY STV_DEFAULT"
_ZN7cutlass13device_kernelIN5flash19enable_sm80_to_sm89INS1_16FlashAttnFwdSm80INS1_25CollectiveMainloopFwdSm80ILi4ELi1ELb0EN4cute5tupleIJNS5_1CILi128EEENS7_ILi80EEENS7_ILi64EEEEEELi64ENS_10bfloat16_tEfNS_4arch4Sm80ELb0ELb0ELb0ELb1ELb0ELb0ELb1ELb1EEENS1_21CollectiveEpilogueFwdINS6_IJS8_SA_S9_EEENS6_IJNS7_ILi1EEESI_SI_EEESC_SE_Li128ELb1ELb1ELb1ELb0EEENS1_36VarlenDynamicPersistentTileSchedulerILi128ELi80ELi128ELi128ELb1ELb1ELb0ELb0ELb1ELb1EEEEEEEEEvNT_6ParamsE:
[----:B------:R-:W-:Y:S01]  /*0000*/  LDC R1, c[0x0][0x28] ;  /* 0x00000a00ff017b82 */ /* 0x000fe20000000800 */
[----:B------:R-:W-:Y:S05]  /*0010*/  EXIT ;  /* 0x000000000000794d */ /* 0x000fea0003800000 */
.L_x_1:
        /* <DEDUP_REMOVED lines=14> */
.L_x_10:


//--------------------- .text._ZN7cutlass13device_kernelIN5flash19enable_sm80_to_sm89INS1_16FlashAttnFwdSm80INS1_25CollectiveMainloopFwdSm80ILi4ELi1ELb0EN4cute5tupleIJNS5_1CILi128EEENS7_ILi80EEENS7_ILi64EEEEEELi64ENS_10bfloat16_tEfNS_4arch4Sm80ELb0ELb0ELb0ELb1ELb0ELb1ELb1ELb1EEENS1_21CollectiveEpilogueFwdINS6_IJS8_SA_S9_EEENS6_IJNS7_ILi1EEESI_SI_EEESC_SE_Li128ELb1ELb1ELb1ELb0EEENS1_36VarlenDynamicPersistentTileSchedulerILi128ELi80ELi128ELi128ELb1ELb1ELb0ELb0ELb1ELb1EEEEEEEEEvNT_6ParamsE --------------------------
	.section	.text._ZN7cutlass13device_kernelIN5flash19enable_sm80_to_sm89INS1_16FlashAttnFwdSm80INS1_25CollectiveMainloopFwdSm80ILi4ELi1ELb0EN4cute5tupleIJNS5_1CILi128EEENS7_ILi80EEENS7_ILi64EEEEEELi64ENS_10bfloat16_tEfNS_4arch4Sm80ELb0ELb0ELb0ELb1ELb0ELb1ELb1ELb1EEENS1_21CollectiveEpilogueFwdINS6_IJS8_SA_S9_EEENS6_IJNS7_ILi1EEESI_SI_EEESC_SE_Li128ELb1ELb1ELb1ELb0EEENS1_36VarlenDynamicPersistentTileSchedulerILi128ELi80ELi128ELi128ELb1ELb1ELb0ELb0ELb1ELb1EEEEEEEEEvNT_6ParamsE,"ax",@progbits
	.align	128
.text._ZN7cutlass13device_kernelIN5flash19enable_sm80_to_sm89INS1_16FlashAttnFwdSm80INS1_25CollectiveMainloopFwdSm80ILi4ELi1ELb0EN4cute5tupleIJNS5_1CILi128EEENS7_ILi80EEENS7_ILi64EEEEEELi64ENS_10bfloat16_tEfNS_4arch4Sm80ELb0ELb0ELb0ELb1ELb0ELb1ELb1ELb1EEENS1_21CollectiveEpilogueFwdINS6_IJS8_SA_S9_EEENS6_IJNS7_ILi1EEESI_SI_EEESC_SE_Li128ELb1ELb1ELb1ELb0EEENS1_36VarlenDynamicPersistentTileSchedulerILi128ELi80ELi128ELi128ELb1ELb1ELb0ELb0ELb1ELb1EEEEEEEEEvNT_6ParamsE:
        .type           _ZN7cutlass13device_kernelIN5flash19enable_sm80_to_sm89INS1_16FlashAttnFwdSm80INS1_25CollectiveMainloopFwdSm80ILi4ELi1ELb0EN4cute5tupleIJNS5_1CILi128EEENS7_ILi80EEENS7_ILi64EEEEEELi64ENS_10bfloat16_tEfNS_4arch4Sm80ELb0ELb0ELb0ELb1ELb0ELb1ELb1ELb1EEENS1_21CollectiveEpilogueFwdINS6_IJS8_SA_S9_EEENS6_IJNS7_ILi1EEESI_SI_EEESC_SE_Li128ELb1ELb1ELb1ELb0EEENS1_36VarlenDynamicPersistentTileSchedulerILi128ELi80ELi128ELi128ELb1ELb1ELb0ELb0ELb1ELb1EEEEEEEEEvNT_6ParamsE,@function
        .size           _ZN7cutlass13device_kernelIN5flash19enable_sm80_to_sm89INS1_16FlashAttnFwdSm80INS1_25CollectiveMainloopFwdSm80ILi4ELi1ELb0EN4cute5tupleIJNS5_1CILi128EEENS7_ILi80EEENS7_ILi64EEEEEELi64ENS_10bfloat16_tEfNS_4arch4Sm80ELb0ELb0ELb0ELb1ELb0ELb1ELb1ELb1EEENS1_21CollectiveEpilogueFwdINS6_IJS8_SA_S9_EEENS6_IJNS7_ILi1EEESI_SI_EEESC_SE_Li128ELb1ELb1ELb1ELb0EEENS1_36VarlenDynamicPersistentTileSchedulerILi128ELi80ELi128ELi128ELb1ELb1ELb0ELb0ELb1ELb1EEEEEEEEEvNT_6ParamsE,(.L_x_11 - _ZN7cutlass13device_kernelIN5flash19enable_sm80_to_sm89INS1_16FlashAttnFwdSm80INS1_25CollectiveMainloopFwdSm80ILi4ELi1ELb0EN4cute5tupleIJNS5_1CILi128EEENS7_ILi80EEENS7_ILi64EEEEEELi64ENS_10bfloat16_tEfNS_4arch4Sm80ELb0ELb0ELb0ELb1ELb0ELb1ELb1ELb1EEENS1_21CollectiveEpilogueFwdINS6_IJS8_SA_S9_EEENS6_IJNS7_ILi1EEESI_SI_EEESC_SE_Li128ELb1ELb1ELb1ELb0EEENS1_36VarlenDynamicPersistentTileSchedulerILi128ELi80ELi128ELi128ELb1ELb1ELb0ELb0ELb1ELb1EEEEEEEEEvNT_6ParamsE)
        .other          _ZN7cutlass13device_kernelIN5flash19enable_sm80_to_sm89INS1_16FlashAttnFwdSm80INS1_25CollectiveMainloopFwdSm80ILi4ELi1ELb0EN4cute5tupleIJNS5_1CILi128EEENS7_ILi80EEENS7_ILi64EEEEEELi64ENS_10bfloat16_tEfNS_4arch4Sm80ELb0ELb0ELb0ELb1ELb0ELb1ELb1ELb1EEENS1_21CollectiveEpilogueFwdINS6_IJS8_SA_S9_EEENS6_IJNS7_ILi1EEESI_SI_EEESC_SE_Li128ELb1ELb1ELb1ELb0EEENS1_36VarlenDynamicPersistentTileSchedulerILi128ELi80ELi128ELi128ELb1ELb1ELb0ELb0ELb1ELb1EEEEEEEEEvNT_6ParamsE,@"STO_CUDA_ENTRY STV_DEFAULT"
_ZN7cutlass13device_kernelIN5flash19enable_sm80_to_sm89INS1_16FlashAttnFwdSm80INS1_25CollectiveMainloopFwdSm80ILi4ELi1ELb0EN4cute5tupleIJNS5_1CILi128EEENS7_ILi80EEENS7_ILi64EEEEEELi64ENS_10bfloat16_tEfNS_4arch4Sm80ELb0ELb0ELb0ELb1ELb0ELb1ELb1ELb1EEENS1_21CollectiveEpilogueFwdINS6_IJS8_SA_S9_EEENS6_IJNS7_ILi1EEESI_SI_EEESC_SE_Li128ELb1ELb1ELb1ELb0EEENS1_36VarlenDynamicPersistentTileSchedulerILi128ELi80ELi128ELi128ELb1ELb1ELb0ELb0ELb1ELb1EEEEEEEEEvNT_6ParamsE:
[----:B------:R-:W-:Y:S01]  /*0000*/  LDC R1, c[0x0][0x28] ;  /* 0x00000a00ff017b82 */ /* 0x000fe20000000800 */
[----:B------:R-:W-:Y:S05]  /*0010*/  EXIT ;  /* 0x000000000000794d */ /* 0x000fea0003800000 */
.L_x_2:
        /* <DEDUP_REMOVED lines=14> */
.L_x_11:


//--------------------- .text._ZN7cutlass13device_kernelIN5flash19enable_sm80_to_sm89INS1_16FlashAttnFwdSm80INS1_25CollectiveMainloopFwdSm80ILi4ELi1ELb0EN4cute5tupleIJNS5_1CILi128EEENS7_ILi96EEENS7_ILi64EEEEEELi64ENS_10bfloat16_tEfNS_4arch4Sm80ELb0ELb1ELb0ELb0ELb0ELb0ELb1ELb1EEENS1_21CollectiveEpilogueFwdINS6_IJS8_SA_S9_EEENS6_IJNS7_ILi1EEESI_SI_EEESC_SE_Li128ELb0ELb1ELb1ELb0EEENS1_19SingleTileSchedulerILb0ELb1ELb1ELi128EEEEEEEEEvNT_6ParamsE --------------------------
	.section	.text._ZN7cutlass13device_kernelIN5flash19enable_sm80_to_sm89INS1_16FlashAttnFwdSm80INS1_25CollectiveMainloopFwdSm80ILi4ELi1ELb0EN4cute5tupleIJNS5_1CILi128EEENS7_ILi96EEENS7_ILi64EEEEEELi64ENS_10bfloat16_tEfNS_4arch4Sm80ELb0ELb1ELb0ELb0ELb0ELb0ELb1ELb1EEENS1_21CollectiveEpilogueFwdINS6_IJS8_SA_S9_EEENS6_IJNS7_ILi1EEESI_SI_EEESC_SE_Li128ELb0ELb1ELb1ELb0EEENS1_19SingleTileSchedulerILb0ELb1ELb1ELi128EEEEEEEEEvNT_6ParamsE,"ax",@progbits
	.align	128
.text._ZN7cutlass13device_kernelIN5flash19enable_sm80_to_sm89INS1_16FlashAttnFwdSm80INS1_25CollectiveMainloopFwdSm80ILi4ELi1ELb0EN4cute5tupleIJNS5_1CILi128EEENS7_ILi96EEENS7_ILi64EEEEEELi64ENS_10bfloat16_tEfNS_4arch4Sm80ELb0ELb1ELb0ELb0ELb0ELb0ELb1ELb1EEENS1_21CollectiveEpilogueFwdINS6_IJS8_SA_S9_EEENS6_IJNS7_ILi1EEESI_SI_EEESC_SE_Li128ELb0ELb1ELb1ELb0EEENS1_19SingleTileSchedulerILb0ELb1ELb1ELi128EEEEEEEEEvNT_6ParamsE:
        .type           _ZN7cutlass13device_kernelIN5flash19enable_sm80_to_sm89INS1_16FlashAttnFwdSm80INS1_25CollectiveMainloopFwdSm80ILi4ELi1ELb0EN4cute5tupleIJNS5_1CILi128EEENS7_ILi96EEENS7_ILi64EEEEEELi64ENS_10bfloat16_tEfNS_4arch4Sm80ELb0ELb1ELb0ELb0ELb0ELb0ELb1ELb1EEENS1_21CollectiveEpilogueFwdINS6_IJS8_SA_S9_EEENS6_IJNS7_ILi1EEESI_SI_EEESC_SE_Li128ELb0ELb1ELb1ELb0EEENS1_19SingleTileSchedulerILb0ELb1ELb1ELi128EEEEEEEEEvNT_6ParamsE,@function
        .size           _ZN7cutlass13device_kernelIN5flash19enable_sm80_to_sm89INS1_16FlashAttnFwdSm80INS1_25CollectiveMainloopFwdSm80ILi4ELi1ELb0EN4cute5tupleIJNS5_1CILi128EEENS7_ILi96EEENS7_ILi64EEEEEELi64ENS_10bfloat16_tEfNS_4arch4Sm80ELb0ELb1ELb0ELb0ELb0ELb0ELb1ELb1EEENS1_21CollectiveEpilogueFwdINS6_IJS8_SA_S9_EEENS6_IJNS7_ILi1EEESI_SI_EEESC_SE_Li128ELb0ELb1ELb1ELb0EEENS1_19SingleTileSchedulerILb0ELb1ELb1ELi128EEEEEEEEEvNT_6ParamsE,(.L_x_12 - _ZN7cutlass13device_kernelIN5flash19enable_sm80_to_sm89INS1_16FlashAttnFwdSm80INS1_25CollectiveMainloopFwdSm80ILi4ELi1ELb0EN4cute5tupleIJNS5_1CILi128EEENS7_ILi96EEENS7_ILi64EEEEEELi64ENS_10bfloat16_tEfNS_4arch4Sm80ELb0ELb1ELb0ELb0ELb0ELb0ELb1ELb1EEENS1_21CollectiveEpilogueFwdINS6_IJS8_SA_S9_EEENS6_IJNS7_ILi1EEESI_SI_EEESC_SE_Li128ELb0ELb1ELb1ELb0EEENS1_19SingleTileSchedulerILb0ELb1ELb1ELi128EEEEEEEEEvNT_6ParamsE)
        .other          _ZN7cutlass13device_kernelIN5flash19enable_sm80_to_sm89INS1_16FlashAttnFwdSm80INS1_25CollectiveMainloopFwdSm80ILi4ELi1ELb0EN4cute5tupleIJNS5_1CILi128EEENS7_ILi96EEENS7_ILi64EEEEEELi64ENS_10bfloat16_tEfNS_4arch4Sm80ELb0ELb1ELb0ELb0ELb0ELb0ELb1ELb1EEENS1_21CollectiveEpilogueFwdINS6_IJS8_SA_S9_EEENS6_IJNS7_ILi1EEESI_SI_EEESC_SE_Li128ELb0ELb1ELb1ELb0EEENS1_19SingleTileSchedulerILb0ELb1ELb1ELi128EEEEEEEEEvNT_6ParamsE,@"STO_CUDA_ENTRY STV_DEFAULT"
_ZN7cutlass13device_kernelIN5flash19enable_sm80_to_sm89INS1_16FlashAttnFwdSm80INS1_25CollectiveMainloopFwdSm80ILi4ELi1ELb0EN4cute5tupleIJNS5_1CILi128EEENS7_ILi96EEENS7_ILi64EEEEEELi64ENS_10bfloat16_tEfNS_4arch4Sm80ELb0ELb1ELb0ELb0ELb0ELb0ELb1ELb1EEENS1_21CollectiveEpilogueFwdINS6_IJS8_SA_S9_EEENS6_IJNS7_ILi1EEESI_SI_EEESC_SE_Li128ELb0ELb1ELb1ELb0EEENS1_19SingleTileSchedulerILb0ELb1ELb1ELi128EEEEEEEEEvNT_6ParamsE:
[----:B------:R-:W-:Y:S01]  /*0000*/  LDC R1, c[0x0][0x28] ;  /* 0x00000a00ff017b82 */ /* 0x000fe20000000800 */
[----:B------:R-:W-:Y:S05]  /*0010*/  EXIT ;  /* 0x000000000000794d */ /* 0x000fea0003800000 */
.L_x_3:
        /* <DEDUP_REMOVED lines=14> */
.L_x_12:


//--------------------- .text._ZN7cutlass13device_kernelIN5flash19enable_sm80_to_sm89INS1_16FlashAttnFwdSm80INS1_25CollectiveMainloopFwdSm80ILi4ELi1ELb0EN4cute5tupleIJNS5_1CILi128EEENS7_ILi80EEENS7_ILi64EEEEEELi64ENS_10bfloat16_tEfNS_4arch4Sm80ELb0ELb1ELb0ELb1ELb0ELb0ELb1ELb1EEENS1_21CollectiveEpilogueFwdINS6_IJS8_SA_S9_EEENS6_IJNS7_ILi1EEESI_SI_EEESC_SE_Li128ELb1ELb1ELb1ELb0EEENS1_36VarlenDynamicPersistentTileSchedulerILi128ELi80ELi128ELi128ELb1ELb1ELb0ELb1ELb0ELb1EEEEEEEEEvNT_6ParamsE --------------------------
	.section	.text._ZN7cutlass13device_kernelIN5flash19enable_sm80_to_sm89INS1_16FlashAttnFwdSm80INS1_25CollectiveMainloopFwdSm80ILi4ELi1ELb0EN4cute5tupleIJNS5_1CILi128EEENS7_ILi80EEENS7_ILi64EEEEEELi64ENS_10bfloat16_tEfNS_4arch4Sm80ELb0ELb1ELb0ELb1ELb0ELb0ELb1ELb1EEENS1_21CollectiveEpilogueFwdINS6_IJS8_SA_S9_EEENS6_IJNS7_ILi1EEESI_SI_EEESC_SE_Li128ELb1ELb1ELb1ELb0EEENS1_36VarlenDynamicPersistentTileSchedulerILi128ELi80ELi128ELi128ELb1ELb1ELb0ELb1ELb0ELb1EEEEEEEEEvNT_6ParamsE,"ax",@progbits
	.align	128
.text._ZN7cutlass13device_kernelIN5flash19enable_sm80_to_sm89INS1_16FlashAttnFwdSm80INS1_25CollectiveMainloopFwdSm80ILi4ELi1ELb0EN4cute5tupleIJNS5_1CILi128EEENS7_ILi80EEENS7_ILi64EEEEEELi64ENS_10bfloat16_tEfNS_4arch4Sm80ELb0ELb1ELb0ELb1ELb0ELb0ELb1ELb1EEENS1_21CollectiveEpilogueFwdINS6_IJS8_SA_S9_EEENS6_IJNS7_ILi1EEESI_SI_EEESC_SE_Li128ELb1ELb1ELb1ELb0EEENS1_36VarlenDynamicPersistentTileSchedulerILi128ELi80ELi128ELi128ELb1ELb1ELb0ELb1ELb0ELb1EEEEEEEEEvNT_6ParamsE:
        .type           _ZN7cutlass13device_kernelIN5flash19enable_sm80_to_sm89INS1_16FlashAttnFwdSm80INS1_25CollectiveMainloopFwdSm80ILi4ELi1ELb0EN4cute5tupleIJNS5_1CILi128EEENS7_ILi80EEENS7_ILi64EEEEEELi64ENS_10bfloat16_tEfNS_4arch4Sm80ELb0ELb1ELb0ELb1ELb0ELb0ELb1ELb1EEENS1_21CollectiveEpilogueFwdINS6_IJS8_SA_S9_EEENS6_IJNS7_ILi1EEESI_SI_EEESC_SE_Li128ELb1ELb1ELb1ELb0EEENS1_36VarlenDynamicPersistentTileSchedulerILi128ELi80ELi128ELi128ELb1ELb1ELb0ELb1ELb0ELb1EEEEEEEEEvNT_6ParamsE,@function
        .size           _ZN7cutlass13device_kernelIN5flash19enable_sm80_to_sm89INS1_16FlashAttnFwdSm80INS1_25CollectiveMainloopFwdSm80ILi4ELi1ELb0EN4cute5tupleIJNS5_1CILi128EEENS7_ILi80EEENS7_ILi64EEEEEELi64ENS_10bfloat16_tEfNS_4arch4Sm80ELb0ELb1ELb0ELb1ELb0ELb0ELb1ELb1EEENS1_21CollectiveEpilogueFwdINS6_IJS8_SA_S9_EEENS6_IJNS7_ILi1EEESI_SI_EEESC_SE_Li128ELb1ELb1ELb1ELb0EEENS1_36VarlenDynamicPersistentTileSchedulerILi128ELi80ELi128ELi128ELb1ELb1ELb0ELb1ELb0ELb1EEEEEEEEEvNT_6ParamsE,(.L_x_13 - _ZN7cutlass13device_kernelIN5flash19enable_sm80_to_sm89INS1_16FlashAttnFwdSm80INS1_25CollectiveMainloopFwdSm80ILi4ELi1ELb0EN4cute5tupleIJNS5_1CILi128EEENS7_ILi80EEENS7_ILi64EEEEEELi64ENS_10bfloat16_tEfNS_4arch4Sm80ELb0ELb1ELb0ELb1ELb0ELb0ELb1ELb1EEENS1_21CollectiveEpilogueFwdINS6_IJS8_SA_S9_EEENS6_IJNS7_ILi1EEESI_SI_EEESC_SE_Li128ELb1ELb1ELb1ELb0EEENS1_36VarlenDynamicPersistentTileSchedulerILi128ELi80ELi128ELi128ELb1ELb1ELb0ELb1ELb0ELb1EEEEEEEEEvNT_6ParamsE)
        .other          _ZN7cutlass13device_kernelIN5flash19enable_sm80_to_sm89INS1_16FlashAttnFwdSm80INS1_25CollectiveMainloopFwdSm80ILi4ELi1ELb0EN4cute5tupleIJNS5_1CILi128EEENS7_ILi80EEENS7_ILi64EEEEEELi64ENS_10bfloat16_tEfNS_4arch4Sm80ELb0ELb1ELb0ELb1ELb0ELb0ELb1ELb1EEENS1_21CollectiveEpilogueFwdINS6_IJS8_SA_S9_EEENS6_IJNS7_ILi1EEESI_SI_EEESC_SE_Li128ELb1ELb1ELb1ELb0EEENS1_36VarlenDynamicPersistentTileSchedulerILi128ELi80ELi128ELi128ELb1ELb1ELb0ELb1ELb0ELb1EEEEEEEEEvNT_6ParamsE,@"STO_CUDA_ENTRY STV_DEFAULT"
_ZN7cutlass13device_kernelIN5flash19enable_sm80_to_sm89INS1_16FlashAttnFwdSm80INS1_25CollectiveMainloopFwdSm80ILi4ELi1ELb0EN4cute5tupleIJNS5_1CILi128EEENS7_ILi80EEENS7_ILi64EEEEEELi64ENS_10bfloat16_tEfNS_4arch4Sm80ELb0ELb1ELb0ELb1ELb0ELb0ELb1ELb1EEENS1_21CollectiveEpilogueFwdINS6_IJS8_SA_S9_EEENS6_IJNS7_ILi1EEESI_SI_EEESC_SE_Li128ELb1ELb1ELb1ELb0EEENS1_36VarlenDynamicPersistentTileSchedulerILi128ELi80ELi128ELi128ELb1ELb1ELb0ELb1ELb0ELb1EEEEEEEEEvNT_6ParamsE:
[----:B------:R-:W-:Y:S01]  /*0000*/  LDC R1, c[0x0][0x28] ;  /* 0x00000a00ff017b82 */ /* 0x000fe20000000800 */
[----:B------:R-:W-:Y:S05]  /*0010*/  EXIT ;  /* 0x000000000000794d */ /* 0x000fea0003800000 */
.L_x_4:
        /* <DEDUP_REMOVED lines=14> */
.L_x_13:


//--------------------- .text._ZN7cutlass13device_kernelIN5flash19enable_sm80_to_sm89INS1_16FlashAttnFwdSm80INS1_25CollectiveMainloopFwdSm80ILi4ELi1ELb0EN4cute5tupleIJNS5_1CILi128EEENS7_ILi80EEENS7_ILi64EEEEEELi64ENS_10bfloat16_tEfNS_4arch4Sm80ELb0ELb1ELb0ELb1ELb0ELb1ELb1ELb1EEENS1_21CollectiveEpilogueFwdINS6_IJS8_SA_S9_EEENS6_IJNS7_ILi1EEESI_SI_EEESC_SE_Li128ELb1ELb1ELb1ELb0EEENS1_36VarlenDynamicPersistentTileSchedulerILi128ELi80ELi128ELi128ELb1ELb1ELb0ELb1ELb0ELb1EEEEEEEEEvNT_6ParamsE --------------------------
	.section	.text._ZN7cutlass13device_kernelIN5flash19enable_sm80_to_sm89INS1_16FlashAttnFwdSm80INS1_25CollectiveMainloopFwdSm80ILi4ELi1ELb0EN4cute5tupleIJNS5_1CILi128EEENS7_ILi80EEENS7_ILi64EEEEEELi64ENS_10bfloat16_tEfNS_4arch4Sm80ELb0ELb1ELb0ELb1ELb0ELb1ELb1ELb1EEENS1_21CollectiveEpilogueFwdINS6_IJS8_SA_S9_EEENS6_IJNS7_ILi1EEESI_SI_EEESC_SE_Li128ELb1ELb1ELb1ELb0EEENS1_36VarlenDynamicPersistentTileSchedulerILi128ELi80ELi128ELi128ELb1ELb1ELb0ELb1ELb0ELb1EEEEEEEEEvNT_6ParamsE,"ax",@progbits
	.align	128
.text._ZN7cutlass13device_kernelIN5flash19enable_sm80_to_sm89INS1_16FlashAttnFwdSm80INS1_25CollectiveMainloopFwdSm80ILi4ELi1ELb0EN4cute5tupleIJNS5_1CILi128EEENS7_ILi80EEENS7_ILi64EEEEEELi64ENS_10bfloat16_tEfNS_4arch4Sm80ELb0ELb1ELb0ELb1ELb0ELb1ELb1ELb1EEENS1_21CollectiveEpilogueFwdINS6_IJS8_SA_S9_EEENS6_IJNS7_ILi1EEESI_SI_EEESC_SE_Li128ELb1ELb1ELb1ELb0EEENS1_36VarlenDynamicPersistentTileSchedulerILi128ELi80ELi128ELi128ELb1ELb1ELb0ELb1ELb0ELb1EEEEEEEEEvNT_6ParamsE:
        .type           _ZN7cutlass13device_kernelIN5flash19enable_sm80_to_sm89INS1_16FlashAttnFwdSm80INS1_25CollectiveMainloopFwdSm80ILi4ELi1ELb0EN4cute5tupleIJNS5_1CILi128EEENS7_ILi80EEENS7_ILi64EEEEEELi64ENS_10bfloat16_tEfNS_4arch4Sm80ELb0ELb1ELb0ELb1ELb0ELb1ELb1ELb1EEENS1_21CollectiveEpilogueFwdINS6_IJS8_SA_S9_EEENS6_IJNS7_ILi1EEESI_SI_EEESC_SE_Li128ELb1ELb1ELb1ELb0EEENS1_36VarlenDynamicPersistentTileSchedulerILi128ELi80ELi128ELi128ELb1ELb1ELb0ELb1ELb0ELb1EEEEEEEEEvNT_6ParamsE,@function
        .size           _ZN7cutlass13device_kernelIN5flash19enable_sm80_to_sm89INS1_16FlashAttnFwdSm80INS1_25CollectiveMainloopFwdSm80ILi4ELi1ELb0EN4cute5tupleIJNS5_1CILi128EEENS7_ILi80EEENS7_ILi64EEEEEELi64ENS_10bfloat16_tEfNS_4arch4Sm80ELb0ELb1ELb0ELb1ELb0ELb1ELb1ELb1EEENS1_21CollectiveEpilogueFwdINS6_IJS8_SA_S9_EEENS6_IJNS7_ILi1EEESI_SI_EEESC_SE_Li128ELb1ELb1ELb1ELb0EEENS1_36VarlenDynamicPersistentTileSchedulerILi128ELi80ELi128ELi128ELb1ELb1ELb0ELb1ELb0ELb1EEEEEEEEEvNT_6ParamsE,(.L_x_14 - _ZN7cutlass13device_kernelIN5flash19enable_sm80_to_sm89INS1_16FlashAttnFwdSm80INS1_25CollectiveMainloopFwdSm80ILi4ELi1ELb0EN4cute5tupleIJNS5_1CILi128EEENS7_ILi80EEENS7_ILi64EEEEEELi64ENS_10bfloat16_tEfNS_4arch4Sm80ELb0ELb1ELb0ELb1ELb0ELb1ELb1ELb1EEENS1_21CollectiveEpilogueFwdINS6_IJS8_SA_S9_EEENS6_IJNS7_ILi1EEESI_SI_EEESC_SE_Li128ELb1ELb1ELb1ELb0EEENS1_36VarlenDynamicPersistentTileSchedulerILi128ELi80ELi128ELi128ELb1ELb1ELb0ELb1ELb0ELb1EEEEEEEEEvNT_6ParamsE)
        .other          _ZN7cutlass13device_kernelIN5flash19enable_sm80_to_sm89INS1_16FlashAttnFwdSm80INS1_25CollectiveMainloopFwdSm80ILi4ELi1ELb0EN4cute5tupleIJNS5_1CILi128EEENS7_ILi80EEENS7_ILi64EEEEEELi64ENS_10bfloat16_tEfNS_4arch4Sm80ELb0ELb1ELb0ELb1ELb0ELb1ELb1ELb1EEENS1_21CollectiveEpilogueFwdINS6_IJS8_SA_S9_EEENS6_IJNS7_ILi1EEESI_SI_EEESC_SE_Li128ELb1ELb1ELb1ELb0EEENS1_36VarlenDynamicPersistentTileSchedulerILi128ELi80ELi128ELi128ELb1ELb1ELb0ELb1ELb0ELb1EEEEEEEEEvNT_6ParamsE,@"STO_CUDA_ENTRY STV_DEFAULT"
_ZN7cutlass13device_kernelIN5flash19enable_sm80_to_sm89INS1_16FlashAttnFwdSm80INS1_25CollectiveMainloopFwdSm80ILi4ELi1ELb0EN4cute5tupleIJNS5_1CILi128EEENS7_ILi80EEENS7_ILi64EEEEEELi64ENS_10bfloat16_tEfNS_4arch4Sm80ELb0ELb1ELb0ELb1ELb0ELb1ELb1ELb1EEENS1_21CollectiveEpilogueFwdINS6_IJS8_SA_S9_EEENS6_IJNS7_ILi1EEESI_SI_EEESC_SE_Li128ELb1ELb1ELb1ELb0EEENS1_36VarlenDynamicPersistentTileSchedulerILi128ELi80ELi128ELi128ELb1ELb1ELb0ELb1ELb0ELb1EEEEEEEEEvNT_6ParamsE:
[----:B------:R-:W-:Y:S01]  /*0000*/  LDC R1, c[0x0][0x28] ;  /* 0x00000a00ff017b82 */ /* 0x000fe20000000800 */
[----:B------:R-:W-:Y:S05]  /*0010*/  EXIT ;  /* 0x000000000000794d */ /* 0x000fea0003800000 */
.L_x_5:
        /* <DEDUP_REMOVED lines=14> */
.L_x_14:


//--------------------- .text._ZN7cutlass13device_kernelIN5flash19enable_sm80_to_sm89INS1_16FlashAttnFwdSm80INS1_25CollectiveMainloopFwdSm80ILi4ELi1ELb0EN4cute5tupleIJNS5_1CILi128EEENS7_ILi112EEENS7_ILi64EEEEEELi64ENS_10bfloat16_tEfNS_4arch4Sm80ELb1ELb0ELb0ELb0ELb0ELb0ELb1ELb1EEENS1_21CollectiveEpilogueFwdINS6_IJS8_SA_S9_EEENS6_IJNS7_ILi1EEESI_SI_EEESC_SE_Li128ELb0ELb1ELb1ELb0EEENS1_30DynamicPersistentTileSchedulerILi128ELi128ELb1ELb1ELb0EEEEEEEEEvNT_6ParamsE --------------------------
	.section	.text._ZN7cutlass13device_kernelIN5flash19enable_sm80_to_sm89INS1_16FlashAttnFwdSm80INS1_25CollectiveMainloopFwdSm80ILi4ELi1ELb0EN4cute5tupleIJNS5_1CILi128EEENS7_ILi112EEENS7_ILi64EEEEEELi64ENS_10bfloat16_tEfNS_4arch4Sm80ELb1ELb0ELb0ELb0ELb0ELb0ELb1ELb1EEENS1_21CollectiveEpilogueFwdINS6_IJS8_SA_S9_EEENS6_IJNS7_ILi1EEESI_SI_EEESC_SE_Li128ELb0ELb1ELb1ELb0EEENS1_30DynamicPersistentTileSchedulerILi128ELi128ELb1ELb1ELb0EEEEEEEEEvNT_6ParamsE,"ax",@progbits
	.align	128
.text._ZN7cutlass13device_kernelIN5flash19enable_sm80_to_sm89INS1_16FlashAttnFwdSm80INS1_25CollectiveMainloopFwdSm80ILi4ELi1ELb0EN4cute5tupleIJNS5_1CILi128EEENS7_ILi112EEENS7_ILi64EEEEEELi64ENS_10bfloat16_tEfNS_4arch4Sm80ELb1ELb0ELb0ELb0ELb0ELb0ELb1ELb1EEENS1_21CollectiveEpilogueFwdINS6_IJS8_SA_S9_EEENS6_IJNS7_ILi1EEESI_SI_EEESC_SE_Li128ELb0ELb1ELb1ELb0EEENS1_30DynamicPersistentTileSchedulerILi128ELi128ELb1ELb1ELb0EEEEEEEEEvNT_6ParamsE:
        .type           _ZN7cutlass13device_kernelIN5flash19enable_sm80_to_sm89INS1_16FlashAttnFwdSm80INS1_25CollectiveMainloopFwdSm80ILi4ELi1ELb0EN4cute5tupleIJNS5_1CILi128EEENS7_ILi112EEENS7_ILi64EEEEEELi64ENS_10bfloat16_tEfNS_4arch4Sm80ELb1ELb0ELb0ELb0ELb0ELb0ELb1ELb1EEENS1_21CollectiveEpilogueFwdINS6_IJS8_SA_S9_EEENS6_IJNS7_ILi1EEESI_SI_EEESC_SE_Li128ELb0ELb1ELb1ELb0EEENS1_30DynamicPersistentTileSchedulerILi128ELi128ELb1ELb1ELb0EEEEEEEEEvNT_6ParamsE,@function
        .size           _ZN7cutlass13device_kernelIN5flash19enable_sm80_to_sm89INS1_16FlashAttnFwdSm80INS1_25CollectiveMainloopFwdSm80ILi4ELi1ELb0EN4cute5tupleIJNS5_1CILi128EEENS7_ILi112EEENS7_ILi64EEEEEELi64ENS_10bfloat16_tEfNS_4arch4Sm80ELb1ELb0ELb0ELb0ELb0ELb0ELb1ELb1EEENS1_21CollectiveEpilogueFwdINS6_IJS8_SA_S9_EEENS6_IJNS7_ILi1EEESI_SI_EEESC_SE_Li128ELb0ELb1ELb1ELb0EEENS1_30DynamicPersistentTileSchedulerILi128ELi128ELb1ELb1ELb0EEEEEEEEEvNT_6ParamsE,(.L_x_15 - _ZN7cutlass13device_kernelIN5flash19enable_sm80_to_sm89INS1_16FlashAttnFwdSm80INS1_25CollectiveMainloopFwdSm80ILi4ELi1ELb0EN4cute5tupleIJNS5_1CILi128EEENS7_ILi112EEENS7_ILi64EEEEEELi64ENS_10bfloat16_tEfNS_4arch4Sm80ELb1ELb0ELb0ELb0ELb0ELb0ELb1ELb1EEENS1_21CollectiveEpilogueFwdINS6_IJS8_SA_S9_EEENS6_IJNS7_ILi1EEESI_SI_EEESC_SE_Li128ELb0ELb1ELb1ELb0EEENS1_30DynamicPersistentTileSchedulerILi128ELi128ELb1ELb1ELb0EEEEEEEEEvNT_6ParamsE)
        .other          _ZN7cutlass13device_kernelIN5flash19enable_sm80_to_sm89INS1_16FlashAttnFwdSm80INS1_25CollectiveMainloopFwdSm80ILi4ELi1ELb0EN4cute5tupleIJNS5_1CILi128EEENS7_ILi112EEENS7_ILi64EEEEEELi64ENS_10bfloat16_tEfNS_4arch4Sm80ELb1ELb0ELb0ELb0ELb0ELb0ELb1ELb1EEENS1_21CollectiveEpilogueFwdINS6_IJS8_SA_S9_EEENS6_IJNS7_ILi1EEESI_SI_EEESC_SE_Li128ELb0ELb1ELb1ELb0EEENS1_30DynamicPersistentTileSchedulerILi128ELi128ELb1ELb1ELb0EEEEEEEEEvNT_6ParamsE,@"STO_CUDA_ENTRY STV_DEFAULT"
_ZN7cutlass13device_kernelIN5flash19enable_sm80_to_sm89INS1_16FlashAttnFwdSm80INS1_25CollectiveMainloopFwdSm80ILi4ELi1ELb0EN4cute5tupleIJNS5_1CILi128EEENS7_ILi112EEENS7_ILi64EEEEEELi64ENS_10bfloat16_tEfNS_4arch4Sm80ELb1ELb0ELb0ELb0ELb0ELb0ELb1ELb1EEENS1_21CollectiveEpilogueFwdINS6_IJS8_SA_S9_EEENS6_IJNS7_ILi1EEESI_SI_EEESC_SE_Li128ELb0ELb1ELb1ELb0EEENS1_30DynamicPersistentTileSchedulerILi128ELi128ELb1ELb1ELb0EEEEEEEEEvNT_6ParamsE:
[----:B------:R-:W-:Y:S01]  /*0000*/  LDC R1, c[0x0][0x28] ;  /* 0x00000a00ff017b82 */ /* 0x000fe20000000800 */
[----:B------:R-:W-:Y:S05]  /*0010*/  EXIT ;  /* 0x000000000000794d */ /* 0x000fea0003800000 */
.L_x_6:
        /* <DEDUP_REMOVED lines=14> */
.L_x_15:


//--------------------- .text._ZN7cutlass13device_kernelIN5flash19enable_sm80_to_sm89INS1_16FlashAttnFwdSm80INS1_25CollectiveMainloopFwdSm80ILi4ELi1ELb0EN4cute5tupleIJNS5_1CILi128EEENS7_ILi80EEENS7_ILi64EEEEEELi64ENS_10bfloat16_tEfNS_4arch4Sm80ELb1ELb0ELb0ELb1ELb0ELb0ELb1ELb1EEENS1_21CollectiveEpilogueFwdINS6_IJS8_SA_S9_EEENS6_IJNS7_ILi1EEESI_SI_EEESC_SE_Li128ELb1ELb1ELb1ELb0EEENS1_36VarlenDynamicPersistentTileSchedulerILi128ELi80ELi128ELi128ELb1ELb1ELb0ELb1ELb1ELb1EEEEEEEEEvNT_6ParamsE --------------------------
	.section	.text._ZN7cutlass13device_kernelIN5flash19enable_sm80_to_sm89INS1_16FlashAttnFwdSm80INS1_25CollectiveMainloopFwdSm80ILi4ELi1ELb0EN4cute5tupleIJNS5_1CILi128EEENS7_ILi80EEENS7_ILi64EEEEEELi64ENS_10bfloat16_tEfNS_4arch4Sm80ELb1ELb0ELb0ELb1ELb0ELb0ELb1ELb1EEENS1_21CollectiveEpilogueFwdINS6_IJS8_SA_S9_EEENS6_IJNS7_ILi1EEESI_SI_EEESC_SE_Li128ELb1ELb1ELb1ELb0EEENS1_36VarlenDynamicPersistentTileSchedulerILi128ELi80ELi128ELi128ELb1ELb1ELb0ELb1ELb1ELb1EEEEEEEEEvNT_6ParamsE,"ax",@progbits
	.align	128
.text._ZN7cutlass13device_kernelIN5flash19enable_sm80_to_sm89INS1_16FlashAttnFwdSm80INS1_25CollectiveMainloopFwdSm80ILi4ELi1ELb0EN4cute5tupleIJNS5_1CILi128EEENS7_ILi80EEENS7_ILi64EEEEEELi64ENS_10bfloat16_tEfNS_4arch4Sm80ELb1ELb0ELb0ELb1ELb0ELb0ELb1ELb1EEENS1_21CollectiveEpilogueFwdINS6_IJS8_SA_S9_EEENS6_IJNS7_ILi1EEESI_SI_EEESC_SE_Li128ELb1ELb1ELb1ELb0EEENS1_36VarlenDynamicPersistentTileSchedulerILi128ELi80ELi128ELi128ELb1ELb1ELb0ELb1ELb1ELb1EEEEEEEEEvNT_6ParamsE:
        .type           _ZN7cutlass13device_kernelIN5flash19enable_sm80_to_sm89INS1_16FlashAttnFwdSm80INS1_25CollectiveMainloopFwdSm80ILi4ELi1ELb0EN4cute5tupleIJNS5_1CILi128EEENS7_ILi80EEENS7_ILi64EEEEEELi64ENS_10bfloat16_tEfNS_4arch4Sm80ELb1ELb0ELb0ELb1ELb0ELb0ELb1ELb1EEENS1_21CollectiveEpilogueFwdINS6_IJS8_SA_S9_EEENS6_IJNS7_ILi1EEESI_SI_EEESC_SE_Li128ELb1ELb1ELb1ELb0EEENS1_36VarlenDynamicPersistentTileSchedulerILi128ELi80ELi128ELi128ELb1ELb1ELb0ELb1ELb1ELb1EEEEEEEEEvNT_6ParamsE,@function
        .size           _ZN7cutlass13device_kernelIN5flash19enable_sm80_to_sm89INS1_16FlashAttnFwdSm80INS1_25CollectiveMainloopFwdSm80ILi4ELi1ELb0EN4cute5tupleIJNS5_1CILi128EEENS7_ILi80EEENS7_ILi64EEEEEELi64ENS_10bfloat16_tEfNS_4arch4Sm80ELb1ELb0ELb0ELb1ELb0ELb0ELb1ELb1EEENS1_21CollectiveEpilogueFwdINS6_IJS8_SA_S9_EEENS6_IJNS7_ILi1EEESI_SI_EEESC_SE_Li128ELb1ELb1ELb1ELb0EEENS1_36VarlenDynamicPersistentTileSchedulerILi128ELi80ELi128ELi128ELb1ELb1ELb0ELb1ELb1ELb1EEEEEEEEEvNT_6ParamsE,(.L_x_16 - _ZN7cutlass13device_kernelIN5flash19enable_sm80_to_sm89INS1_16FlashAttnFwdSm80INS1_25CollectiveMainloopFwdSm80ILi4ELi1ELb0EN4cute5tupleIJNS5_1CILi128EEENS7_ILi80EEENS7_ILi64EEEEEELi64ENS_10bfloat16_tEfNS_4arch4Sm80ELb1ELb0ELb0ELb1ELb0ELb0ELb1ELb1EEENS1_21CollectiveEpilogueFwdINS6_IJS8_SA_S9_EEENS6_IJNS7_ILi1EEESI_SI_EEESC_SE_Li128ELb1ELb1ELb1ELb0EEENS1_36VarlenDynamicPersistentTileSchedulerILi128ELi80ELi128ELi128ELb1ELb1ELb0ELb1ELb1ELb1EEEEEEEEEvNT_6ParamsE)
        .other          _ZN7cutlass13device_kernelIN5flash19enable_sm80_to_sm89INS1_16FlashAttnFwdSm80INS1_25CollectiveMainloopFwdSm80ILi4ELi1ELb0EN4cute5tupleIJNS5_1CILi128EEENS7_ILi80EEENS7_ILi64EEEEEELi64ENS_10bfloat16_tEfNS_4arch4Sm80ELb1ELb0ELb0ELb1ELb0ELb0ELb1ELb1EEENS1_21CollectiveEpilogueFwdINS6_IJS8_SA_S9_EEENS6_IJNS7_ILi1EEESI_SI_EEESC_SE_Li128ELb1ELb1ELb1ELb0EEENS1_36VarlenDynamicPersistentTileSchedulerILi128ELi80ELi128ELi128ELb1ELb1ELb0ELb1ELb1ELb1EEEEEEEEEvNT_6ParamsE,@"STO_CUDA_ENTRY STV_DEFAULT"
_ZN7cutlass13device_kernelIN5flash19enable_sm80_to_sm89INS1_16FlashAttnFwdSm80INS1_25CollectiveMainloopFwdSm80ILi4ELi1ELb0EN4cute5tupleIJNS5_1CILi128EEENS7_ILi80EEENS7_ILi64EEEEEELi64ENS_10bfloat16_tEfNS_4arch4Sm80ELb1ELb0ELb0ELb1ELb0ELb0ELb1ELb1EEENS1_21CollectiveEpilogueFwdINS6_IJS8_SA_S9_EEENS6_IJNS7_ILi1EEESI_SI_EEESC_SE_Li128ELb1ELb1ELb1ELb0EEENS1_36VarlenDynamicPersistentTileSchedulerILi128ELi80ELi128ELi128ELb1ELb1ELb0ELb1ELb1ELb1EEEEEEEEEvNT_6ParamsE:
[----:B------:R-:W-:Y:S01]  /*0000*/  LDC R1, c[0x0][0x28] ;  /* 0x00000a00ff017b82 */ /* 0x000fe20000000800 */
[----:B------:R-:W-:Y:S05]  /*0010*/  EXIT ;  /* 0x000000000000794d */ /* 0x000fea0003800000 */
.L_x_7:
        /* <DEDUP_REMOVED lines=14> */
.L_x_16:


//--------------------- .text._ZN7cutlass13device_kernelIN5flash19enable_sm80_to_sm89INS1_16FlashAttnFwdSm80INS1_25CollectiveMainloopFwdSm80ILi4ELi1ELb0EN4cute5tupleIJNS5_1CILi128EEENS7_ILi80EEENS7_ILi64EEEEEELi64ENS_10bfloat16_tEfNS_4arch4Sm80ELb1ELb0ELb0ELb1ELb0ELb1ELb1ELb1EEENS1_21CollectiveEpilogueFwdINS6_IJS8_SA_S9_EEENS6_IJNS7_ILi1EEESI_SI_EEESC_SE_Li128ELb1ELb1ELb1ELb0EEENS1_36VarlenDynamicPersistentTileSchedulerILi128ELi80ELi128ELi128ELb1ELb1ELb0ELb1ELb1ELb1EEEEEEEEEvNT_6ParamsE --------------------------
	.section	.text._ZN7cutlass13device_kernelIN5flash19enable_sm80_to_sm89INS1_16FlashAttnFwdSm80INS1_25CollectiveMainloopFwdSm80ILi4ELi1ELb0EN4cute5tupleIJNS5_1CILi128EEENS7_ILi80EEENS7_ILi64EEEEEELi64ENS_10bfloat16_tEfNS_4arch4Sm80ELb1ELb0ELb0ELb1ELb0ELb1ELb1ELb1EEENS1_21CollectiveEpilogueFwdINS6_IJS8_SA_S9_EEENS6_IJNS7_ILi1EEESI_SI_EEESC_SE_Li128ELb1ELb1ELb1ELb0EEENS1_36VarlenDynamicPersistentTileSchedulerILi128ELi80ELi128ELi128ELb1ELb1ELb0ELb1ELb1ELb1EEEEEEEEEvNT_6ParamsE,"ax",@progbits
	.align	128
.text._ZN7cutlass13device_kernelIN5flash19enable_sm80_to_sm89INS1_16FlashAttnFwdSm80INS1_25CollectiveMainloopFwdSm80ILi4ELi1ELb0EN4cute5tupleIJNS5_1CILi128EEENS7_ILi80EEENS7_ILi64EEEEEELi64ENS_10bfloat16_tEfNS_4arch4Sm80ELb1ELb0ELb0ELb1ELb0ELb1ELb1ELb1EEENS1_21CollectiveEpilogueFwdINS6_IJS8_SA_S9_EEENS6_IJNS7_ILi1EEESI_SI_EEESC_SE_Li128ELb1ELb1ELb1ELb0EEENS1_36VarlenDynamicPersistentTileSchedulerILi128ELi80ELi128ELi128ELb1ELb1ELb0ELb1ELb1ELb1EEEEEEEEEvNT_6ParamsE:
        .type           _ZN7cutlass13device_kernelIN5flash19enable_sm80_to_sm89INS1_16FlashAttnFwdSm80INS1_25CollectiveMainloopFwdSm80ILi4ELi1ELb0EN4cute5tupleIJNS5_1CILi128EEENS7_ILi80EEENS7_ILi64EEEEEELi64ENS_10bfloat16_tEfNS_4arch4Sm80ELb1ELb0ELb0ELb1ELb0ELb1ELb1ELb1EEENS1_21CollectiveEpilogueFwdINS6_IJS8_SA_S9_EEENS6_IJNS7_ILi1EEESI_SI_EEESC_SE_Li128ELb1ELb1ELb1ELb0EEENS1_36VarlenDynamicPersistentTileSchedulerILi128ELi80ELi128ELi128ELb1ELb1ELb0ELb1ELb1ELb1EEEEEEEEEvNT_6ParamsE,@function
        .size           _ZN7cutlass13device_kernelIN5flash19enable_sm80_to_sm89INS1_16FlashAttnFwdSm80INS1_25CollectiveMainloopFwdSm80ILi4ELi1ELb0EN4cute5tupleIJNS5_1CILi128EEENS7_ILi80EEENS7_ILi64EEEEEELi64ENS_10bfloat16_tEfNS_4arch4Sm80ELb1ELb0ELb0ELb1ELb0ELb1ELb1ELb1EEENS1_21CollectiveEpilogueFwdINS6_IJS8_SA_S9_EEENS6_IJNS7_ILi1EEESI_SI_EEESC_SE_Li128ELb1ELb1ELb1ELb0EEENS1_36VarlenDynamicPersistentTileSchedulerILi128ELi80ELi128ELi128ELb1ELb1ELb0ELb1ELb1ELb1EEEEEEEEEvNT_6ParamsE,(.L_x_17 - _ZN7cutlass13device_kernelIN5flash19enable_sm80_to_sm89INS1_16FlashAttnFwdSm80INS1_25CollectiveMainloopFwdSm80ILi4ELi1ELb0EN4cute5tupleIJNS5_1CILi128EEENS7_ILi80EEENS7_ILi64EEEEEELi64ENS_10bfloat16_tEfNS_4arch4Sm80ELb1ELb0ELb0ELb1ELb0ELb1ELb1ELb1EEENS1_21CollectiveEpilogueFwdINS6_IJS8_SA_S9_EEENS6_IJNS7_ILi1EEESI_SI_EEESC_SE_Li128ELb1ELb1ELb1ELb0EEENS1_36VarlenDynamicPersistentTileSchedulerILi128ELi80ELi128ELi128ELb1ELb1ELb0ELb1ELb1ELb1EEEEEEEEEvNT_6ParamsE)
        .other          _ZN7cutlass13device_kernelIN5flash19enable_sm80_to_sm89INS1_16FlashAttnFwdSm80INS1_25CollectiveMainloopFwdSm80ILi4ELi1ELb0EN4cute5tupleIJNS5_1CILi128EEENS7_ILi80EEENS7_ILi64EEEEEELi64ENS_10bfloat16_tEfNS_4arch4Sm80ELb1ELb0ELb0ELb1ELb0ELb1ELb1ELb1EEENS1_21CollectiveEpilogueFwdINS6_IJS8_SA_S9_EEENS6_IJNS7_ILi1EEESI_SI_EEESC_SE_Li128ELb1ELb1ELb1ELb0EEENS1_36VarlenDynamicPersistentTileSchedulerILi128ELi80ELi128ELi128ELb1ELb1ELb0ELb1ELb1ELb1EEEEEEEEEvNT_6ParamsE,@"STO_CUDA_ENTRY STV_DEFAULT"
_ZN7cutlass13device_kernelIN5flash19enable_sm80_to_sm89INS1_16FlashAttnFwdSm80INS1_25CollectiveMainloopFwdSm80ILi4ELi1ELb0EN4cute5tupleIJNS5_1CILi128EEENS7_ILi80EEENS7_ILi64EEEEEELi64ENS_10bfloat16_tEfNS_4arch4Sm80ELb1ELb0ELb0ELb1ELb0ELb1ELb1ELb1EEENS1_21CollectiveEpilogueFwdINS6_IJS8_SA_S9_EEENS6_IJNS7_ILi1EEESI_SI_EEESC_SE_Li128ELb1ELb1ELb1ELb0EEENS1_36VarlenDynamicPersistentTileSchedulerILi128ELi80ELi128ELi128ELb1ELb1ELb0ELb1ELb1ELb1EEEEEEEEEvNT_6ParamsE:
[----:B------:R-:W-:Y:S01]  /*0000*/  LDC R1, c[0x0][0x28] ;  /* 0x00000a00ff017b82 */ /* 0x000fe20000000800 */
[----:B------:R-:W-:Y:S05]  /*0010*/  EXIT ;  /* 0x000000000000794d */ /* 0x000fea0003800000 */
.L_x_8:
        /* <DEDUP_REMOVED lines=14> */
.L_x_17:


//--------------------- .nv.shared.reserved.0     --------------------------
	.section	.nv.shared.reserved.0,"aw",@nobits
	.weak		__nv_reservedSMEM_offset_0_alias
	.size		__nv_reservedSMEM_offset_0_alias, 0, 0
	.other		__nv_reservedSMEM_offset_0_alias,@"STO_CUDA_RESERVED_SHARED STV_DEFAULT"
__nv_reservedSMEM_offset_0_alias:
	.zero		0


//--------------------- .nv.global                --------------------------
	.section	.nv.global,"aw",@nobits
.nv.global:
	.type		_ZN71_INTERNAL_6165dea8_35_flash_fwd_hdim64_bf16_split_sm80_cu_9949e2e8_44944cute1_E,@object
	.size		_ZN71_INTERNAL_6165dea8_35_flash_fwd_hdim64_bf16_split_sm80_cu_9949e2e8_44944cute1_E,(_ZN71_INTERNAL_6165dea8_35_flash_fwd_hdim64_bf16_split_sm80_cu_9949e2e8_44944cuda3std3__45__cpo6cbeginE - _ZN71_INTERNAL_6165dea8_35_flash_fwd_hdim64_bf16_split_sm80_cu_9949e2e8_44944cute1_E)
_ZN71_INTERNAL_6165dea8_35_flash_fwd_hdim64_bf16_split_sm80_cu_9949e2e8_44944cute1_E:
	.zero		1
	.type		_ZN71_INTERNAL_6165dea8_35_flash_fwd_hdim64_bf16_split_sm80_cu_9949e2e8_44944cuda3std3__45__cpo6cbeginE,@object
	.size		_ZN71_INTERNAL_6165dea8_35_flash_fwd_hdim64_bf16_split_sm80_cu_9949e2e8_44944cuda3std3__45__cpo6cbeginE,(_ZN71_INTERNAL_6165dea8_35_flash_fwd_hdim64_bf16_split_sm80_cu_9949e2e8_44944cuda3std3__48in_placeE - _ZN71_INTERNAL_6165dea8_35_flash_fwd_hdim64_bf16_split_sm80_cu_9949e2e8_44944cuda3std3__45__cpo6cbeginE)
_ZN71_INTERNAL_6165dea8_35_flash_fwd_hdim64_bf16_split_sm80_cu_9949e2e8_44944cuda3std3__45__cpo6cbeginE:
	.zero		1
	.type		_ZN71_INTERNAL_6165dea8_35_flash_fwd_hdim64_bf16_split_sm80_cu_9949e2e8_44944cuda3std3__48in_placeE,@object
	.size		_ZN71_INTERNAL_6165dea8_35_flash_fwd_hdim64_bf16_split_sm80_cu_9949e2e8_44944cuda3std3__48in_placeE,(_ZN71_INTERNAL_6165dea8_35_flash_fwd_hdim64_bf16_split_sm80_cu_9949e2e8_44944cuda3std6ranges3__45__cpo9iter_moveE - _ZN71_INTERNAL_6165dea8_35_flash_fwd_hdim64_bf16_split_sm80_cu_9949e2e8_44944cuda3std3__48in_placeE)
_ZN71_INTERNAL_6165dea8_35_flash_fwd_hdim64_bf16_split_sm80_cu_9949e2e8_44944cuda3std3__48in_placeE:
	.zero		1
	.type		_ZN71_INTERNAL_6165dea8_35_flash_fwd_hdim64_bf16_split_sm80_cu_9949e2e8_44944cuda3std6ranges3__45__cpo9iter_moveE,@object
	.size		_ZN71_INTERNAL_6165dea8_35_flash_fwd_hdim64_bf16_split_sm80_cu_9949e2e8_44944cuda3std6ranges3__45__cpo9iter_moveE,(_ZN71_INTERNAL_6165dea8_35_flash_fwd_hdim64_bf16_split_sm80_cu_9949e2e8_44944cuda3std3__45__cpo5beginE - _ZN71_INTERNAL_6165dea8_35_flash_fwd_hdim64_bf16_split_sm80_cu_9949e2e8_44944cuda3std6ranges3__45__cpo9iter_moveE)
_ZN71_INTERNAL_6165dea8_35_flash_fwd_hdim64_bf16_split_sm80_cu_9949e2e8_44944cuda3std6ranges3__45__cpo9iter_moveE:
	.zero		1
	.type		_ZN71_INTERNAL_6165dea8_35_flash_fwd_hdim64_bf16_split_sm80_cu_9949e2e8_44944cuda3std3__45__cpo5beginE,@object
	.size		_ZN71_INTERNAL_6165dea8_35_flash_fwd_hdim64_bf16_split_sm80_cu_9949e2e8_44944cuda3std3__45__cpo5beginE,(_ZN71_INTERNAL_6165dea8_35_flash_fwd_hdim64_bf16_split_sm80_cu_9949e2e8_44944cuda3std3__473_GLOBAL__N__6165dea8_35_flash_fwd_hdim64_bf16_split_sm80_cu_9949e2e8_44946ignoreE - _ZN71_INTERNAL_6165dea8_35_flash_fwd_hdim64_bf16_split_sm80_cu_9949e2e8_44944cuda3std3__45__cpo5beginE)
_ZN71_INTERNAL_6165dea8_35_flash_fwd_hdim64_bf16_split_sm80_cu_9949e2e8_44944cuda3std3__45__cpo5beginE:
	.zero		1
	.type		_ZN71_INTERNAL_6165dea8_35_flash_fwd_hdim64_bf16_split_sm80_cu_9949e2e8_44944cuda3std3__473_GLOBAL__N__6165dea8_35_flash_fwd_hdim64_bf16_split_sm80_cu_9949e2e8_44946ignoreE,@object
	.size		_ZN71_INTERNAL_6165dea8_35_flash_fwd_hdim64_bf16_split_sm80_cu_9949e2e8_44944cuda3std3__473_GLOBAL__N__6165dea8_35_flash_fwd_hdim64_bf16_split_sm80_cu_9949e2e8_44946ignoreE,(_ZN71_INTERNAL_6165dea8_35_flash_fwd_hdim64_bf16_split_sm80_cu_9949e2e8_44944cute7productE - _ZN71_INTERNAL_6165dea8_35_flash_fwd_hdim64_bf16_split_sm80_cu_9949e2e8_44944cuda3std3__473_GLOBAL__N__6165dea8_35_flash_fwd_hdim64_bf16_split_sm80_cu_9949e2e8_44946ignoreE)
_ZN71_INTERNAL_6165dea8_35_flash_fwd_hdim64_bf16_split_sm80_cu_9949e2e8_44944cuda3std3__473_GLOBAL__N__6165dea8_35_flash_fwd_hdim64_bf16_split_sm80_cu_9949e2e8_44946ignoreE:
	.zero		1
	.type		_ZN71_INTERNAL_6165dea8_35_flash_fwd_hdim64_bf16_split_sm80_cu_9949e2e8_44944cute7productE,@object
	.size		_ZN71_INTERNAL_6165dea8_35_flash_fwd_hdim64_bf16_split_sm80_cu_9949e2e8_44944cute7productE,(_ZN71_INTERNAL_6165dea8_35_flash_fwd_hdim64_bf16_split_sm80_cu_9949e2e8_44944cuda3std3__45__cpo3endE - _ZN71_INTERNAL_6165dea8_35_flash_fwd_hdim64_bf16_split_sm80_cu_9949e2e8_44944cute7productE)
_ZN71_INTERNAL_6165dea8_35_flash_fwd_hdim64_bf16_split_sm80_cu_9949e2e8_44944cute7productE:
	.zero		1
	.type		_ZN71_INTERNAL_6165dea8_35_flash_fwd_hdim64_bf16_split_sm80_cu_9949e2e8_44944cuda3std3__45__cpo3endE,@object
	.size		_ZN71_INTERNAL_6165dea8_35_flash_fwd_hdim64_bf16_split_sm80_cu_9949e2e8_44944cuda3std3__45__cpo3endE,(_ZN71_INTERNAL_6165dea8_35_flash_fwd_hdim64_bf16_split_sm80_cu_9949e2e8_44944cuda3std3__419piecewise_constructE - _ZN71_INTERNAL_6165dea8_35_flash_fwd_hdim64_bf16_split_sm80_cu_9949e2e8_44944cuda3std3__45__cpo3endE)
_ZN71_INTERNAL_6165dea8_35_flash_fwd_hdim64_bf16_split_sm80_cu_9949e2e8_44944cuda3std3__45__cpo3endE:
	.zero		1
	.type		_ZN71_INTERNAL_6165dea8_35_flash_fwd_hdim64_bf16_split_sm80_cu_9949e2e8_44944cuda3std3__419piecewise_constructE,@object
	.size		_ZN71_INTERNAL_6165dea8_35_flash_fwd_hdim64_bf16_split_sm80_cu_9949e2e8_44944cuda3std3__419piecewise_constructE,(_ZN71_INTERNAL_6165dea8_35_flash_fwd_hdim64_bf16_split_sm80_cu_9949e2e8_44944cuda3std3__45__cpo4cendE - _ZN71_INTERNAL_6165dea8_35_flash_fwd_hdim64_bf16_split_sm80_cu_9949e2e8_44944cuda3std3__419piecewise_constructE)
_ZN71_INTERNAL_6165dea8_35_flash_fwd_hdim64_bf16_split_sm80_cu_9949e2e8_44944cuda3std3__419piecewise_constructE:
	.zero		1
	.type		_ZN71_INTERNAL_6165dea8_35_flash_fwd_hdim64_bf16_split_sm80_cu_9949e2e8_44944cuda3std3__45__cpo4cendE,@object
	.size		_ZN71_INTERNAL_6165dea8_35_flash_fwd_hdim64_bf16_split_sm80_cu_9949e2e8_44944cuda3std3__45__cpo4cendE,(_ZN71_INTERNAL_6165dea8_35_flash_fwd_hdim64_bf16_split_sm80_cu_9949e2e8_44944cuda3std6ranges3__45__cpo4swapE - _ZN71_INTERNAL_6165dea8_35_flash_fwd_hdim64_bf16_split_sm80_cu_9949e2e8_44944cuda3std3__45__cpo4cendE)
_ZN71_INTERNAL_6165dea8_35_flash_fwd_hdim64_bf16_split_sm80_cu_9949e2e8_44944cuda3std3__45__cpo4cendE:
	.zero		1
	.type		_ZN71_INTERNAL_6165dea8_35_flash_fwd_hdim64_bf16_split_sm80_cu_9949e2e8_44944cuda3std6ranges3__45__cpo4swapE,@object
	.size		_ZN71_INTERNAL_6165dea8_35_flash_fwd_hdim64_bf16_split_sm80_cu_9949e2e8_44944cuda3std6ranges3__45__cpo4swapE,(.L_7 - _ZN71_INTERNAL_6165dea8_35_flash_fwd_hdim64_bf16_split_sm80_cu_9949e2e8_44944cuda3std6ranges3__45__cpo4swapE)
_ZN71_INTERNAL_6165dea8_35_flash_fwd_hdim64_bf16_split_sm80_cu_9949e2e8_44944cuda3std6ranges3__45__cpo4swapE:
	.zero		1
.L_7:


//--------------------- .nv.constant0._ZN7cutlass13device_kernelIN5flash19enable_sm80_to_sm89INS1_16FlashAttnFwdSm80INS1_25CollectiveMainloopFwdSm80ILi4ELi1ELb0EN4cute5tupleIJNS5_1CILi128EEENS7_ILi112EEENS7_ILi64EEEEEELi64ENS_10bfloat16_tEfNS_4arch4Sm80ELb0ELb0ELb0ELb0ELb0ELb0ELb1ELb1EEENS1_21CollectiveEpilogueFwdINS6_IJS8_SA_S9_EEENS6_IJNS7_ILi1EEESI_SI_EEESC_SE_Li128ELb0ELb1ELb1ELb0EEENS1_19SingleTileSchedulerILb0ELb1ELb1ELi128EEEEEEEEEvNT_6ParamsE --------------------------
	.section	.nv.constant0._ZN7cutlass13device_kernelIN5flash19enable_sm80_to_sm89INS1_16FlashAttnFwdSm80INS1_25CollectiveMainloopFwdSm80ILi4ELi1ELb0EN4cute5tupleIJNS5_1CILi128EEENS7_ILi112EEENS7_ILi64EEEEEELi64ENS_10bfloat16_tEfNS_4arch4Sm80ELb0ELb0ELb0ELb0ELb0ELb0ELb1ELb1EEENS1_21CollectiveEpilogueFwdINS6_IJS8_SA_S9_EEENS6_IJNS7_ILi1EEESI_SI_EEESC_SE_Li128ELb0ELb1ELb1ELb0EEENS1_19SingleTileSchedulerILb0ELb1ELb1ELi128EEEEEEEEEvNT_6ParamsE,"a",@progbits
	.sectionflags	@""
	.align	4
.nv.constant0._ZN7cutlass13device_kernelIN5flash19enable_sm80_to_sm89INS1_16FlashAttnFwdSm80INS1_25CollectiveMainloopFwdSm80ILi4ELi1ELb0EN4cute5tupleIJNS5_1CILi128EEENS7_ILi112EEENS7_ILi64EEEEEELi64ENS_10bfloat16_tEfNS_4arch4Sm80ELb0ELb0ELb0ELb0ELb0ELb0ELb1ELb1EEENS1_21CollectiveEpilogueFwdINS6_IJS8_SA_S9_EEENS6_IJNS7_ILi1EEESI_SI_EEESC_SE_Li128ELb0ELb1ELb1ELb0EEENS1_19SingleTileSchedulerILb0ELb1ELb1ELi128EEEEEEEEEvNT_6ParamsE:
	.zero		1576


//--------------------- .nv.constant0._ZN7cutlass13device_kernelIN5flash19enable_sm80_to_sm89INS1_16FlashAttnFwdSm80INS1_25CollectiveMainloopFwdSm80ILi4ELi1ELb0EN4cute5tupleIJNS5_1CILi128EEENS7_ILi80EEENS7_ILi64EEEEEELi64ENS_10bfloat16_tEfNS_4arch4Sm80ELb0ELb0ELb0ELb1ELb0ELb0ELb1ELb1EEENS1_21CollectiveEpilogueFwdINS6_IJS8_SA_S9_EEENS6_IJNS7_ILi1EEESI_SI_EEESC_SE_Li128ELb1ELb1ELb1ELb0EEENS1_36VarlenDynamicPersistentTileSchedulerILi128ELi80ELi128ELi128ELb1ELb1ELb0ELb0ELb1ELb1EEEEEEEEEvNT_6ParamsE --------------------------
	.section	.nv.constant0._ZN7cutlass13device_kernelIN5flash19enable_sm80_to_sm89INS1_16FlashAttnFwdSm80INS1_25CollectiveMainloopFwdSm80ILi4ELi1ELb0EN4cute5tupleIJNS5_1CILi128EEENS7_ILi80EEENS7_ILi64EEEEEELi64ENS_10bfloat16_tEfNS_4arch4Sm80ELb0ELb0ELb0ELb1ELb0ELb0ELb1ELb1EEENS1_21CollectiveEpilogueFwdINS6_IJS8_SA_S9_EEENS6_IJNS7_ILi1EEESI_SI_EEESC_SE_Li128ELb1ELb1ELb1ELb0EEENS1_36VarlenDynamicPersistentTileSchedulerILi128ELi80ELi128ELi128ELb1ELb1ELb0ELb0ELb1ELb1EEEEEEEEEvNT_6ParamsE,"a",@progbits
	.sectionflags	@""
	.align	4
.nv.constant0._ZN7cutlass13device_kernelIN5flash19enable_sm80_to_sm89INS1_16FlashAttnFwdSm80INS1_25CollectiveMainloopFwdSm80ILi4ELi1ELb0EN4cute5tupleIJNS5_1CILi128EEENS7_ILi80EEENS7_ILi64EEEEEELi64ENS_10bfloat16_tEfNS_4arch4Sm80ELb0ELb0ELb0ELb1ELb0ELb0ELb1ELb1EEENS1_21CollectiveEpilogueFwdINS6_IJS8_SA_S9_EEENS6_IJNS7_ILi1EEESI_SI_EEESC_SE_Li128ELb1ELb1ELb1ELb0EEENS1_36VarlenDynamicPersistentTileSchedulerILi128ELi80ELi128ELi128ELb1ELb1ELb0ELb0ELb1ELb1EEEEEEEEEvNT_6ParamsE:
	.zero		1608


//--------------------- .nv.constant0._ZN7cutlass13device_kernelIN5flash19enable_sm80_to_sm89INS1_16FlashAttnFwdSm80INS1_25CollectiveMainloopFwdSm80ILi4ELi1ELb0EN4cute5tupleIJNS5_1CILi128EEENS7_ILi80EEENS7_ILi64EEEEEELi64ENS_10bfloat16_tEfNS_4arch4Sm80ELb0ELb0ELb0ELb1ELb0ELb1ELb1ELb1EEENS1_21CollectiveEpilogueFwdINS6_IJS8_SA_S9_EEENS6_IJNS7_ILi1EEESI_SI_EEESC_SE_Li128ELb1ELb1ELb1ELb0EEENS1_36VarlenDynamicPersistentTileSchedulerILi128ELi80ELi128ELi128ELb1ELb1ELb0ELb0ELb1ELb1EEEEEEEEEvNT_6ParamsE --------------------------
	.section	.nv.constant0._ZN7cutlass13device_kernelIN5flash19enable_sm80_to_sm89INS1_16FlashAttnFwdSm80INS1_25CollectiveMainloopFwdSm80ILi4ELi1ELb0EN4cute5tupleIJNS5_1CILi128EEENS7_ILi80EEENS7_ILi64EEEEEELi64ENS_10bfloat16_tEfNS_4arch4Sm80ELb0ELb0ELb0ELb1ELb0ELb1ELb1ELb1EEENS1_21CollectiveEpilogueFwdINS6_IJS8_SA_S9_EEENS6_IJNS7_ILi1EEESI_SI_EEESC_SE_Li128ELb1ELb1ELb1ELb0EEENS1_36VarlenDynamicPersistentTileSchedulerILi128ELi80ELi128ELi128ELb1ELb1ELb0ELb0ELb1ELb1EEEEEEEEEvNT_6ParamsE,"a",@progbits
	.sectionflags	@""
	.align	4
.nv.constant0._ZN7cutlass13device_kernelIN5flash19enable_sm80_to_sm89INS1_16FlashAttnFwdSm80INS1_25CollectiveMainloopFwdSm80ILi4ELi1ELb0EN4cute5tupleIJNS5_1CILi128EEENS7_ILi80EEENS7_ILi64EEEEEELi64ENS_10bfloat16_tEfNS_4arch4Sm80ELb0ELb0ELb0ELb1ELb0ELb1ELb1ELb1EEENS1_21CollectiveEpilogueFwdINS6_IJS8_SA_S9_EEENS6_IJNS7_ILi1EEESI_SI_EEESC_SE_Li128ELb1ELb1ELb1ELb0EEENS1_36VarlenDynamicPersistentTileSchedulerILi128ELi80ELi128ELi128ELb1ELb1ELb0ELb0ELb1ELb1EEEEEEEEEvNT_6ParamsE:
	.zero		1608


//--------------------- .nv.constant0._ZN7cutlass13device_kernelIN5flash19enable_sm80_to_sm89INS1_16FlashAttnFwdSm80INS1_25CollectiveMainloopFwdSm80ILi4ELi1ELb0EN4cute5tupleIJNS5_1CILi128EEENS7_ILi96EEENS7_ILi64EEEEEELi64ENS_10bfloat16_tEfNS_4arch4Sm80ELb0ELb1ELb0ELb0ELb0ELb0ELb1ELb1EEENS1_21CollectiveEpilogueFwdINS6_IJS8_SA_S9_EEENS6_IJNS7_ILi1EEESI_SI_EEESC_SE_Li128ELb0ELb1ELb1ELb0EEENS1_19SingleTileSchedulerILb0ELb1ELb1ELi128EEEEEEEEEvNT_6ParamsE --------------------------
	.section	.nv.constant0._ZN7cutlass13device_kernelIN5flash19enable_sm80_to_sm89INS1_16FlashAttnFwdSm80INS1_25CollectiveMainloopFwdSm80ILi4ELi1ELb0EN4cute5tupleIJNS5_1CILi128EEENS7_ILi96EEENS7_ILi64EEEEEELi64ENS_10bfloat16_tEfNS_4arch4Sm80ELb0ELb1ELb0ELb0ELb0ELb0ELb1ELb1EEENS1_21CollectiveEpilogueFwdINS6_IJS8_SA_S9_EEENS6_IJNS7_ILi1EEESI_SI_EEESC_SE_Li128ELb0ELb1ELb1ELb0EEENS1_19SingleTileSchedulerILb0ELb1ELb1ELi128EEEEEEEEEvNT_6ParamsE,"a",@progbits
	.sectionflags	@""
	.align	4
.nv.constant0._ZN7cutlass13device_kernelIN5flash19enable_sm80_to_sm89INS1_16FlashAttnFwdSm80INS1_25CollectiveMainloopFwdSm80ILi4ELi1ELb0EN4cute5tupleIJNS5_1CILi128EEENS7_ILi96EEENS7_ILi64EEEEEELi64ENS_10bfloat16_tEfNS_4arch4Sm80ELb0ELb1ELb0ELb0ELb0ELb0ELb1ELb1EEENS1_21CollectiveEpilogueFwdINS6_IJS8_SA_S9_EEENS6_IJNS7_ILi1EEESI_SI_EEESC_SE_Li128ELb0ELb1ELb1ELb0EEENS1_19SingleTileSchedulerILb0ELb1ELb1ELi128EEEEEEEEEvNT_6ParamsE:
	.zero		1576


//--------------------- .nv.constant0._ZN7cutlass13device_kernelIN5flash19enable_sm80_to_sm89INS1_16FlashAttnFwdSm80INS1_25CollectiveMainloopFwdSm80ILi4ELi1ELb0EN4cute5tupleIJNS5_1CILi128EEENS7_ILi80EEENS7_ILi64EEEEEELi64ENS_10bfloat16_tEfNS_4arch4Sm80ELb0ELb1ELb0ELb1ELb0ELb0ELb1ELb1EEENS1_21CollectiveEpilogueFwdINS6_IJS8_SA_S9_EEENS6_IJNS7_ILi1EEESI_SI_EEESC_SE_Li128ELb1ELb1ELb1ELb0EEENS1_36VarlenDynamicPersistentTileSchedulerILi128ELi80ELi128ELi128ELb1ELb1ELb0ELb1ELb0ELb1EEEEEEEEEvNT_6ParamsE --------------------------
	.section	.nv.constant0._ZN7cutlass13device_kernelIN5flash19enable_sm80_to_sm89INS1_16FlashAttnFwdSm80INS1_25CollectiveMainloopFwdSm80ILi4ELi1ELb0EN4cute5tupleIJNS5_1CILi128EEENS7_ILi80EEENS7_ILi64EEEEEELi64ENS_10bfloat16_tEfNS_4arch4Sm80ELb0ELb1ELb0ELb1ELb0ELb0ELb1ELb1EEENS1_21CollectiveEpilogueFwdINS6_IJS8_SA_S9_EEENS6_IJNS7_ILi1EEESI_SI_EEESC_SE_Li128ELb1ELb1ELb1ELb0EEENS1_36VarlenDynamicPersistentTileSchedulerILi128ELi80ELi128ELi128ELb1ELb1ELb0ELb1ELb0ELb1EEEEEEEEEvNT_6ParamsE,"a",@progbits
	.sectionflags	@""
	.align	4
.nv.constant0._ZN7cutlass13device_kernelIN5flash19enable_sm80_to_sm89INS1_16FlashAttnFwdSm80INS1_25CollectiveMainloopFwdSm80ILi4ELi1ELb0EN4cute5tupleIJNS5_1CILi128EEENS7_ILi80EEENS7_ILi64EEEEEELi64ENS_10bfloat16_tEfNS_4arch4Sm80ELb0ELb1ELb0ELb1ELb0ELb0ELb1ELb1EEENS1_21CollectiveEpilogueFwdINS6_IJS8_SA_S9_EEENS6_IJNS7_ILi1EEESI_SI_EEESC_SE_Li128ELb1ELb1ELb1ELb0EEENS1_36VarlenDynamicPersistentTileSchedulerILi128ELi80ELi128ELi128ELb1ELb1ELb0ELb1ELb0ELb1EEEEEEEEEvNT_6ParamsE:
	.zero		1608


//--------------------- .nv.constant0._ZN7cutlass13device_kernelIN5flash19enable_sm80_to_sm89INS1_16FlashAttnFwdSm80INS1_25CollectiveMainloopFwdSm80ILi4ELi1ELb0EN4cute5tupleIJNS5_1CILi128EEENS7_ILi80EEENS7_ILi64EEEEEELi64ENS_10bfloat16_tEfNS_4arch4Sm80ELb0ELb1ELb0ELb1ELb0ELb1ELb1ELb1EEENS1_21CollectiveEpilogueFwdINS6_IJS8_SA_S9_EEENS6_IJNS7_ILi1EEESI_SI_EEESC_SE_Li128ELb1ELb1ELb1ELb0EEENS1_36VarlenDynamicPersistentTileSchedulerILi128ELi80ELi128ELi128ELb1ELb1ELb0ELb1ELb0ELb1EEEEEEEEEvNT_6ParamsE --------------------------
	.section	.nv.constant0._ZN7cutlass13device_kernelIN5flash19enable_sm80_to_sm89INS1_16FlashAttnFwdSm80INS1_25CollectiveMainloopFwdSm80ILi4ELi1ELb0EN4cute5tupleIJNS5_1CILi128EEENS7_ILi80EEENS7_ILi64EEEEEELi64ENS_10bfloat16_tEfNS_4arch4Sm80ELb0ELb1ELb0ELb1ELb0ELb1ELb1ELb1EEENS1_21CollectiveEpilogueFwdINS6_IJS8_SA_S9_EEENS6_IJNS7_ILi1EEESI_SI_EEESC_SE_Li128ELb1ELb1ELb1ELb0EEENS1_36VarlenDynamicPersistentTileSchedulerILi128ELi80ELi128ELi128ELb1ELb1ELb0ELb1ELb0ELb1EEEEEEEEEvNT_6ParamsE,"a",@progbits
	.sectionflags	@""
	.align	4
.nv.constant0._ZN7cutlass13device_kernelIN5flash19enable_sm80_to_sm89INS1_16FlashAttnFwdSm80INS1_25CollectiveMainloopFwdSm80ILi4ELi1ELb0EN4cute5tupleIJNS5_1CILi128EEENS7_ILi80EEENS7_ILi64EEEEEELi64ENS_10bfloat16_tEfNS_4arch4Sm80ELb0ELb1ELb0ELb1ELb0ELb1ELb1ELb1EEENS1_21CollectiveEpilogueFwdINS6_IJS8_SA_S9_EEENS6_IJNS7_ILi1EEESI_SI_EEESC_SE_Li128ELb1ELb1ELb1ELb0EEENS1_36VarlenDynamicPersistentTileSchedulerILi128ELi80ELi128ELi128ELb1ELb1ELb0ELb1ELb0ELb1EEEEEEEEEvNT_6ParamsE:
	.zero		1608


//--------------------- .nv.constant0._ZN7cutlass13device_kernelIN5flash19enable_sm80_to_sm89INS1_16FlashAttnFwdSm80INS1_25CollectiveMainloopFwdSm80ILi4ELi1ELb0EN4cute5tupleIJNS5_1CILi128EEENS7_ILi112EEENS7_ILi64EEEEEELi64ENS_10bfloat16_tEfNS_4arch4Sm80ELb1ELb0ELb0ELb0ELb0ELb0ELb1ELb1EEENS1_21CollectiveEpilogueFwdINS6_IJS8_SA_S9_EEENS6_IJNS7_ILi1EEESI_SI_EEESC_SE_Li128ELb0ELb1ELb1ELb0EEENS1_30DynamicPersistentTileSchedulerILi128ELi128ELb1ELb1ELb0EEEEEEEEEvNT_6ParamsE --------------------------
	.section	.nv.constant0._ZN7cutlass13device_kernelIN5flash19enable_sm80_to_sm89INS1_16FlashAttnFwdSm80INS1_25CollectiveMainloopFwdSm80ILi4ELi1ELb0EN4cute5tupleIJNS5_1CILi128EEENS7_ILi112EEENS7_ILi64EEEEEELi64ENS_10bfloat16_tEfNS_4arch4Sm80ELb1ELb0ELb0ELb0ELb0ELb0ELb1ELb1EEENS1_21CollectiveEpilogueFwdINS6_IJS8_SA_S9_EEENS6_IJNS7_ILi1EEESI_SI_EEESC_SE_Li128ELb0ELb1ELb1ELb0EEENS1_30DynamicPersistentTileSchedulerILi128ELi128ELb1ELb1ELb0EEEEEEEEEvNT_6ParamsE,"a",@progbits
	.sectionflags	@""
	.align	4
.nv.constant0._ZN7cutlass13device_kernelIN5flash19enable_sm80_to_sm89INS1_16FlashAttnFwdSm80INS1_25CollectiveMainloopFwdSm80ILi4ELi1ELb0EN4cute5tupleIJNS5_1CILi128EEENS7_ILi112EEENS7_ILi64EEEEEELi64ENS_10bfloat16_tEfNS_4arch4Sm80ELb1ELb0ELb0ELb0ELb0ELb0ELb1ELb1EEENS1_21CollectiveEpilogueFwdINS6_IJS8_SA_S9_EEENS6_IJNS7_ILi1EEESI_SI_EEESC_SE_Li128ELb0ELb1ELb1ELb0EEENS1_30DynamicPersistentTileSchedulerILi128ELi128ELb1ELb1ELb0EEEEEEEEEvNT_6ParamsE:
	.zero		1592


//--------------------- .nv.constant0._ZN7cutlass13device_kernelIN5flash19enable_sm80_to_sm89INS1_16FlashAttnFwdSm80INS1_25CollectiveMainloopFwdSm80ILi4ELi1ELb0EN4cute5tupleIJNS5_1CILi128EEENS7_ILi80EEENS7_ILi64EEEEEELi64ENS_10bfloat16_tEfNS_4arch4Sm80ELb1ELb0ELb0ELb1ELb0ELb0ELb1ELb1EEENS1_21CollectiveEpilogueFwdINS6_IJS8_SA_S9_EEENS6_IJNS7_ILi1EEESI_SI_EEESC_SE_Li128ELb1ELb1ELb1ELb0EEENS1_36VarlenDynamicPersistentTileSchedulerILi128ELi80ELi128ELi128ELb1ELb1ELb0ELb1ELb1ELb1EEEEEEEEEvNT_6ParamsE --------------------------
	.section	.nv.constant0._ZN7cutlass13device_kernelIN5flash19enable_sm80_to_sm89INS1_16FlashAttnFwdSm80INS1_25CollectiveMainloopFwdSm80ILi4ELi1ELb0EN4cute5tupleIJNS5_1CILi128EEENS7_ILi80EEENS7_ILi64EEEEEELi64ENS_10bfloat16_tEfNS_4arch4Sm80ELb1ELb0ELb0ELb1ELb0ELb0ELb1ELb1EEENS1_21CollectiveEpilogueFwdINS6_IJS8_SA_S9_EEENS6_IJNS7_ILi1EEESI_SI_EEESC_SE_Li128ELb1ELb1ELb1ELb0EEENS1_36VarlenDynamicPersistentTileSchedulerILi128ELi80ELi128ELi128ELb1ELb1ELb0ELb1ELb1ELb1EEEEEEEEEvNT_6ParamsE,"a",@progbits
	.sectionflags	@""
	.align	4
.nv.constant0._ZN7cutlass13device_kernelIN5flash19enable_sm80_to_sm89INS1_16FlashAttnFwdSm80INS1_25CollectiveMainloopFwdSm80ILi4ELi1ELb0EN4cute5tupleIJNS5_1CILi128EEENS7_ILi80EEENS7_ILi64EEEEEELi64ENS_10bfloat16_tEfNS_4arch4Sm80ELb1ELb0ELb0ELb1ELb0ELb0ELb1ELb1EEENS1_21CollectiveEpilogueFwdINS6_IJS8_SA_S9_EEENS6_IJNS7_ILi1EEESI_SI_EEESC_SE_Li128ELb1ELb1ELb1ELb0EEENS1_36VarlenDynamicPersistentTileSchedulerILi128ELi80ELi128ELi128ELb1ELb1ELb0ELb1ELb1ELb1EEEEEEEEEvNT_6ParamsE:
	.zero		1608


//--------------------- .nv.constant0._ZN7cutlass13device_kernelIN5flash19enable_sm80_to_sm89INS1_16FlashAttnFwdSm80INS1_25CollectiveMainloopFwdSm80ILi4ELi1ELb0EN4cute5tupleIJNS5_1CILi128EEENS7_ILi80EEENS7_ILi64EEEEEELi64ENS_10bfloat16_tEfNS_4arch4Sm80ELb1ELb0ELb0ELb1ELb0ELb1ELb1ELb1EEENS1_21CollectiveEpilogueFwdINS6_IJS8_SA_S9_EEENS6_IJNS7_ILi1EEESI_SI_EEESC_SE_Li128ELb1ELb1ELb1ELb0EEENS1_36VarlenDynamicPersistentTileSchedulerILi128ELi80ELi128ELi128ELb1ELb1ELb0ELb1ELb1ELb1EEEEEEEEEvNT_6ParamsE --------------------------
	.section	.nv.constant0._ZN7cutlass13device_kernelIN5flash19enable_sm80_to_sm89INS1_16FlashAttnFwdSm80INS1_25CollectiveMainloopFwdSm80ILi4ELi1ELb0EN4cute5tupleIJNS5_1CILi128EEENS7_ILi80EEENS7_ILi64EEEEEELi64ENS_10bfloat16_tEfNS_4arch4Sm80ELb1ELb0ELb0ELb1ELb0ELb1ELb1ELb1EEENS1_21CollectiveEpilogueFwdINS6_IJS8_SA_S9_EEENS6_IJNS7_ILi1EEESI_SI_EEESC_SE_Li128ELb1ELb1ELb1ELb0EEENS1_36VarlenDynamicPersistentTileSchedulerILi128ELi80ELi128ELi128ELb1ELb1ELb0ELb1ELb1ELb1EEEEEEEEEvNT_6ParamsE,"a",@progbits
	.sectionflags	@""
	.align	4
.nv.constant0._ZN7cutlass13device_kernelIN5flash19enable_sm80_to_sm89INS1_16FlashAttnFwdSm80INS1_25CollectiveMainloopFwdSm80ILi4ELi1ELb0EN4cute5tupleIJNS5_1CILi128EEENS7_ILi80EEENS7_ILi64EEEEEELi64ENS_10bfloat16_tEfNS_4arch4Sm80ELb1ELb0ELb0ELb1ELb0ELb1ELb1ELb1EEENS1_21CollectiveEpilogueFwdINS6_IJS8_SA_S9_EEENS6_IJNS7_ILi1EEESI_SI_EEESC_SE_Li128ELb1ELb1ELb1ELb0EEENS1_36VarlenDynamicPersistentTileSchedulerILi128ELi80ELi128ELi128ELb1ELb1ELb0ELb1ELb1ELb1EEEEEEEEEvNT_6ParamsE:
	.zero		1608


//--------------------- SYMBOLS --------------------------

	.type		.nv.reservedSmem.offset0,@object
	.size		.nv.reservedSmem.offset0,0x4
